//
// Generated by NVIDIA NVVM Compiler
//
// Compiler Build ID: CL-36424714
// Cuda compilation tools, release 13.0, V13.0.88
// Based on NVVM 20.0.0
//

.version 9.0
.target sm_100
.address_size 64

	// .globl	_Z15kernelKinternalPddddddddPKdS1_S1_S1_iS1_S1_S1_S1_iS1_S1_S1_iidS1_S1_
.func  (.param .b64 func_retval0) __internal_accurate_pow
(
	.param .b64 __internal_accurate_pow_param_0,
	.param .b64 __internal_accurate_pow_param_1
)
;
.extern .shared .align 16 .b8 matrixSubBlock[];

.visible .entry _Z15kernelKinternalPddddddddPKdS1_S1_S1_iS1_S1_S1_S1_iS1_S1_S1_iidS1_S1_(
	.param .u64 .ptr .align 1 _Z15kernelKinternalPddddddddPKdS1_S1_S1_iS1_S1_S1_S1_iS1_S1_S1_iidS1_S1__param_0,
	.param .f64 _Z15kernelKinternalPddddddddPKdS1_S1_S1_iS1_S1_S1_S1_iS1_S1_S1_iidS1_S1__param_1,
	.param .f64 _Z15kernelKinternalPddddddddPKdS1_S1_S1_iS1_S1_S1_S1_iS1_S1_S1_iidS1_S1__param_2,
	.param .f64 _Z15kernelKinternalPddddddddPKdS1_S1_S1_iS1_S1_S1_S1_iS1_S1_S1_iidS1_S1__param_3,
	.param .f64 _Z15kernelKinternalPddddddddPKdS1_S1_S1_iS1_S1_S1_S1_iS1_S1_S1_iidS1_S1__param_4,
	.param .f64 _Z15kernelKinternalPddddddddPKdS1_S1_S1_iS1_S1_S1_S1_iS1_S1_S1_iidS1_S1__param_5,
	.param .f64 _Z15kernelKinternalPddddddddPKdS1_S1_S1_iS1_S1_S1_S1_iS1_S1_S1_iidS1_S1__param_6,
	.param .f64 _Z15kernelKinternalPddddddddPKdS1_S1_S1_iS1_S1_S1_S1_iS1_S1_S1_iidS1_S1__param_7,
	.param .u64 .ptr .align 1 _Z15kernelKinternalPddddddddPKdS1_S1_S1_iS1_S1_S1_S1_iS1_S1_S1_iidS1_S1__param_8,
	.param .u64 .ptr .align 1 _Z15kernelKinternalPddddddddPKdS1_S1_S1_iS1_S1_S1_S1_iS1_S1_S1_iidS1_S1__param_9,
	.param .u64 .ptr .align 1 _Z15kernelKinternalPddddddddPKdS1_S1_S1_iS1_S1_S1_S1_iS1_S1_S1_iidS1_S1__param_10,
	.param .u64 .ptr .align 1 _Z15kernelKinternalPddddddddPKdS1_S1_S1_iS1_S1_S1_S1_iS1_S1_S1_iidS1_S1__param_11,
	.param .u32 _Z15kernelKinternalPddddddddPKdS1_S1_S1_iS1_S1_S1_S1_iS1_S1_S1_iidS1_S1__param_12,
	.param .u64 .ptr .align 1 _Z15kernelKinternalPddddddddPKdS1_S1_S1_iS1_S1_S1_S1_iS1_S1_S1_iidS1_S1__param_13,
	.param .u64 .ptr .align 1 _Z15kernelKinternalPddddddddPKdS1_S1_S1_iS1_S1_S1_S1_iS1_S1_S1_iidS1_S1__param_14,
	.param .u64 .ptr .align 1 _Z15kernelKinternalPddddddddPKdS1_S1_S1_iS1_S1_S1_S1_iS1_S1_S1_iidS1_S1__param_15,
	.param .u64 .ptr .align 1 _Z15kernelKinternalPddddddddPKdS1_S1_S1_iS1_S1_S1_S1_iS1_S1_S1_iidS1_S1__param_16,
	.param .u32 _Z15kernelKinternalPddddddddPKdS1_S1_S1_iS1_S1_S1_S1_iS1_S1_S1_iidS1_S1__param_17,
	.param .u64 .ptr .align 1 _Z15kernelKinternalPddddddddPKdS1_S1_S1_iS1_S1_S1_S1_iS1_S1_S1_iidS1_S1__param_18,
	.param .u64 .ptr .align 1 _Z15kernelKinternalPddddddddPKdS1_S1_S1_iS1_S1_S1_S1_iS1_S1_S1_iidS1_S1__param_19,
	.param .u64 .ptr .align 1 _Z15kernelKinternalPddddddddPKdS1_S1_S1_iS1_S1_S1_S1_iS1_S1_S1_iidS1_S1__param_20,
	.param .u32 _Z15kernelKinternalPddddddddPKdS1_S1_S1_iS1_S1_S1_S1_iS1_S1_S1_iidS1_S1__param_21,
	.param .u32 _Z15kernelKinternalPddddddddPKdS1_S1_S1_iS1_S1_S1_S1_iS1_S1_S1_iidS1_S1__param_22,
	.param .f64 _Z15kernelKinternalPddddddddPKdS1_S1_S1_iS1_S1_S1_S1_iS1_S1_S1_iidS1_S1__param_23,
	.param .u64 .ptr .align 1 _Z15kernelKinternalPddddddddPKdS1_S1_S1_iS1_S1_S1_S1_iS1_S1_S1_iidS1_S1__param_24,
	.param .u64 .ptr .align 1 _Z15kernelKinternalPddddddddPKdS1_S1_S1_iS1_S1_S1_S1_iS1_S1_S1_iidS1_S1__param_25
)
{
	.local .align 16 .b8 	__local_depot0[224];
	.reg .b64 	%SP;
	.reg .b64 	%SPL;
	.reg .pred 	%p<73>;
	.reg .b32 	%r<189>;
	.reg .b64 	%rd<152>;
	.reg .b64 	%fd<1097>;

	mov.u64 	%SPL, __local_depot0;
	ld.param.f64 	%fd129, [_Z15kernelKinternalPddddddddPKdS1_S1_S1_iS1_S1_S1_S1_iS1_S1_S1_iidS1_S1__param_4];
	ld.param.f64 	%fd130, [_Z15kernelKinternalPddddddddPKdS1_S1_S1_iS1_S1_S1_S1_iS1_S1_S1_iidS1_S1__param_5];
	ld.param.f64 	%fd131, [_Z15kernelKinternalPddddddddPKdS1_S1_S1_iS1_S1_S1_S1_iS1_S1_S1_iidS1_S1__param_6];
	ld.param.u64 	%rd22, [_Z15kernelKinternalPddddddddPKdS1_S1_S1_iS1_S1_S1_S1_iS1_S1_S1_iidS1_S1__param_18];
	ld.param.u64 	%rd24, [_Z15kernelKinternalPddddddddPKdS1_S1_S1_iS1_S1_S1_S1_iS1_S1_S1_iidS1_S1__param_20];
	ld.param.u32 	%r73, [_Z15kernelKinternalPddddddddPKdS1_S1_S1_iS1_S1_S1_S1_iS1_S1_S1_iidS1_S1__param_22];
	ld.param.f64 	%fd133, [_Z15kernelKinternalPddddddddPKdS1_S1_S1_iS1_S1_S1_S1_iS1_S1_S1_iidS1_S1__param_23];
	ld.param.u64 	%rd25, [_Z15kernelKinternalPddddddddPKdS1_S1_S1_iS1_S1_S1_S1_iS1_S1_S1_iidS1_S1__param_24];
	ld.param.u64 	%rd26, [_Z15kernelKinternalPddddddddPKdS1_S1_S1_iS1_S1_S1_S1_iS1_S1_S1_iidS1_S1__param_25];
	add.u64 	%rd1, %SPL, 0;
	add.u64 	%rd2, %SPL, 72;
	add.u64 	%rd3, %SPL, 96;
	add.u64 	%rd4, %SPL, 168;
	add.u64 	%rd5, %SPL, 192;
	add.u64 	%rd6, %SPL, 208;
	mov.u32 	%r1, %ctaid.x;
	mov.u32 	%r2, %ctaid.y;
	setp.eq.s32 	%p4, %r1, %r2;
	@%p4 bra 	$L__BB0_43;
	ld.param.u32 	%r169, [_Z15kernelKinternalPddddddddPKdS1_S1_S1_iS1_S1_S1_S1_iS1_S1_S1_iidS1_S1__param_21];
	mov.u32 	%r74, %ctaid.z;
	add.s32 	%r3, %r169, %r74;
	setp.ge.u32 	%p5, %r3, %r73;
	@%p5 bra 	$L__BB0_43;
	ld.param.f64 	%fd1085, [_Z15kernelKinternalPddddddddPKdS1_S1_S1_iS1_S1_S1_S1_iS1_S1_S1_iidS1_S1__param_3];
	ld.param.f64 	%fd1079, [_Z15kernelKinternalPddddddddPKdS1_S1_S1_iS1_S1_S1_S1_iS1_S1_S1_iidS1_S1__param_1];
	cvta.to.global.u64 	%rd33, %rd22;
	mul.lo.s32 	%r4, %r1, 9;
	mul.lo.s32 	%r5, %r2, 9;
	mul.wide.u32 	%rd34, %r4, 8;
	add.s64 	%rd35, %rd33, %rd34;
	ld.global.f64 	%fd1, [%rd35];
	mul.wide.u32 	%rd36, %r5, 8;
	add.s64 	%rd37, %rd33, %rd36;
	ld.global.f64 	%fd2, [%rd37];
	add.s32 	%r6, %r4, 3;
	mul.wide.u32 	%rd38, %r6, 8;
	add.s64 	%rd39, %rd33, %rd38;
	ld.global.f64 	%fd3, [%rd39];
	ld.global.f64 	%fd4, [%rd37+24];
	add.s32 	%r7, %r4, 6;
	mul.wide.u32 	%rd40, %r7, 8;
	add.s64 	%rd41, %rd33, %rd40;
	ld.global.f64 	%fd5, [%rd41];
	ld.global.f64 	%fd6, [%rd37+48];
	add.s32 	%r8, %r4, 1;
	mul.wide.u32 	%rd42, %r8, 8;
	add.s64 	%rd43, %rd33, %rd42;
	ld.global.f64 	%fd7, [%rd43];
	ld.global.f64 	%fd8, [%rd37+8];
	add.s32 	%r9, %r4, 4;
	mul.wide.u32 	%rd44, %r9, 8;
	add.s64 	%rd45, %rd33, %rd44;
	ld.global.f64 	%fd9, [%rd45];
	ld.global.f64 	%fd10, [%rd37+32];
	add.s32 	%r10, %r4, 7;
	mul.wide.u32 	%rd46, %r10, 8;
	add.s64 	%rd47, %rd33, %rd46;
	ld.global.f64 	%fd11, [%rd47];
	ld.global.f64 	%fd12, [%rd37+56];
	add.s32 	%r11, %r4, 2;
	mul.wide.u32 	%rd48, %r11, 8;
	add.s64 	%rd49, %rd33, %rd48;
	ld.global.f64 	%fd13, [%rd49];
	ld.global.f64 	%fd14, [%rd37+16];
	add.s32 	%r12, %r4, 5;
	mul.wide.u32 	%rd50, %r12, 8;
	add.s64 	%rd51, %rd33, %rd50;
	ld.global.f64 	%fd15, [%rd51];
	ld.global.f64 	%fd16, [%rd37+40];
	add.s32 	%r13, %r4, 8;
	mul.wide.u32 	%rd52, %r13, 8;
	add.s64 	%rd53, %rd33, %rd52;
	ld.global.f64 	%fd17, [%rd53];
	ld.global.f64 	%fd18, [%rd37+64];
	sub.f64 	%fd134, %fd1, %fd2;
	sub.f64 	%fd135, %fd3, %fd4;
	sub.f64 	%fd136, %fd5, %fd6;
	mul.f64 	%fd137, %fd135, %fd135;
	fma.rn.f64 	%fd138, %fd134, %fd134, %fd137;
	fma.rn.f64 	%fd139, %fd136, %fd136, %fd138;
	sqrt.rn.f64 	%fd140, %fd139;
	max.f64 	%fd141, %fd140, 0d0000000000000000;
	min.f64 	%fd142, %fd140, 0d4059000000000000;
	sub.f64 	%fd143, %fd1, %fd8;
	sub.f64 	%fd144, %fd3, %fd10;
	sub.f64 	%fd145, %fd5, %fd12;
	mul.f64 	%fd146, %fd144, %fd144;
	fma.rn.f64 	%fd147, %fd143, %fd143, %fd146;
	fma.rn.f64 	%fd148, %fd145, %fd145, %fd147;
	sqrt.rn.f64 	%fd149, %fd148;
	setp.gt.f64 	%p6, %fd149, %fd141;
	selp.f64 	%fd150, %fd149, %fd141, %p6;
	setp.lt.f64 	%p7, %fd149, %fd142;
	selp.f64 	%fd151, %fd149, %fd142, %p7;
	sub.f64 	%fd152, %fd1, %fd14;
	sub.f64 	%fd153, %fd3, %fd16;
	sub.f64 	%fd154, %fd5, %fd18;
	mul.f64 	%fd155, %fd153, %fd153;
	fma.rn.f64 	%fd156, %fd152, %fd152, %fd155;
	fma.rn.f64 	%fd157, %fd154, %fd154, %fd156;
	sqrt.rn.f64 	%fd158, %fd157;
	setp.gt.f64 	%p8, %fd158, %fd150;
	selp.f64 	%fd159, %fd158, %fd150, %p8;
	setp.lt.f64 	%p9, %fd158, %fd151;
	selp.f64 	%fd160, %fd158, %fd151, %p9;
	sub.f64 	%fd161, %fd7, %fd2;
	sub.f64 	%fd162, %fd9, %fd4;
	sub.f64 	%fd163, %fd11, %fd6;
	mul.f64 	%fd164, %fd162, %fd162;
	fma.rn.f64 	%fd165, %fd161, %fd161, %fd164;
	fma.rn.f64 	%fd166, %fd163, %fd163, %fd165;
	sqrt.rn.f64 	%fd167, %fd166;
	setp.gt.f64 	%p10, %fd167, %fd159;
	selp.f64 	%fd168, %fd167, %fd159, %p10;
	setp.lt.f64 	%p11, %fd167, %fd160;
	selp.f64 	%fd169, %fd167, %fd160, %p11;
	sub.f64 	%fd170, %fd7, %fd8;
	sub.f64 	%fd171, %fd9, %fd10;
	sub.f64 	%fd172, %fd11, %fd12;
	mul.f64 	%fd173, %fd171, %fd171;
	fma.rn.f64 	%fd174, %fd170, %fd170, %fd173;
	fma.rn.f64 	%fd175, %fd172, %fd172, %fd174;
	sqrt.rn.f64 	%fd176, %fd175;
	setp.gt.f64 	%p12, %fd176, %fd168;
	selp.f64 	%fd177, %fd176, %fd168, %p12;
	setp.lt.f64 	%p13, %fd176, %fd169;
	selp.f64 	%fd178, %fd176, %fd169, %p13;
	sub.f64 	%fd179, %fd7, %fd14;
	sub.f64 	%fd180, %fd9, %fd16;
	sub.f64 	%fd181, %fd11, %fd18;
	mul.f64 	%fd182, %fd180, %fd180;
	fma.rn.f64 	%fd183, %fd179, %fd179, %fd182;
	fma.rn.f64 	%fd184, %fd181, %fd181, %fd183;
	sqrt.rn.f64 	%fd185, %fd184;
	setp.gt.f64 	%p14, %fd185, %fd177;
	selp.f64 	%fd186, %fd185, %fd177, %p14;
	setp.lt.f64 	%p15, %fd185, %fd178;
	selp.f64 	%fd187, %fd185, %fd178, %p15;
	sub.f64 	%fd188, %fd13, %fd2;
	sub.f64 	%fd189, %fd15, %fd4;
	sub.f64 	%fd190, %fd17, %fd6;
	mul.f64 	%fd191, %fd189, %fd189;
	fma.rn.f64 	%fd192, %fd188, %fd188, %fd191;
	fma.rn.f64 	%fd193, %fd190, %fd190, %fd192;
	sqrt.rn.f64 	%fd194, %fd193;
	setp.gt.f64 	%p16, %fd194, %fd186;
	selp.f64 	%fd195, %fd194, %fd186, %p16;
	setp.lt.f64 	%p17, %fd194, %fd187;
	selp.f64 	%fd196, %fd194, %fd187, %p17;
	sub.f64 	%fd197, %fd13, %fd8;
	sub.f64 	%fd198, %fd15, %fd10;
	sub.f64 	%fd199, %fd17, %fd12;
	mul.f64 	%fd200, %fd198, %fd198;
	fma.rn.f64 	%fd201, %fd197, %fd197, %fd200;
	fma.rn.f64 	%fd202, %fd199, %fd199, %fd201;
	sqrt.rn.f64 	%fd203, %fd202;
	setp.gt.f64 	%p18, %fd203, %fd195;
	selp.f64 	%fd204, %fd203, %fd195, %p18;
	setp.lt.f64 	%p19, %fd203, %fd196;
	selp.f64 	%fd205, %fd203, %fd196, %p19;
	sub.f64 	%fd206, %fd13, %fd14;
	sub.f64 	%fd207, %fd15, %fd16;
	sub.f64 	%fd208, %fd17, %fd18;
	mul.f64 	%fd209, %fd207, %fd207;
	fma.rn.f64 	%fd210, %fd206, %fd206, %fd209;
	fma.rn.f64 	%fd211, %fd208, %fd208, %fd210;
	sqrt.rn.f64 	%fd212, %fd211;
	setp.gt.f64 	%p20, %fd212, %fd204;
	selp.f64 	%fd213, %fd212, %fd204, %p20;
	setp.lt.f64 	%p21, %fd212, %fd205;
	selp.f64 	%fd19, %fd212, %fd205, %p21;
	add.s32 	%r75, %r3, -2;
	cvt.rn.f64.s32 	%fd214, %r75;
	mul.f64 	%fd215, %fd1085, %fd214;
	mul.f64 	%fd216, %fd1079, %fd215;
	setp.gt.f64 	%p22, %fd216, %fd213;
	@%p22 bra 	$L__BB0_43;
	ld.param.f64 	%fd1082, [_Z15kernelKinternalPddddddddPKdS1_S1_S1_iS1_S1_S1_S1_iS1_S1_S1_iidS1_S1__param_2];
	ld.param.f64 	%fd1080, [_Z15kernelKinternalPddddddddPKdS1_S1_S1_iS1_S1_S1_S1_iS1_S1_S1_iidS1_S1__param_1];
	add.s32 	%r76, %r3, 1;
	cvt.rn.f64.s32 	%fd217, %r76;
	mul.f64 	%fd218, %fd1082, %fd217;
	mul.f64 	%fd219, %fd1080, %fd218;
	sub.f64 	%fd220, %fd19, %fd133;
	setp.lt.f64 	%p23, %fd219, %fd220;
	@%p23 bra 	$L__BB0_43;
	ld.param.u32 	%r166, [_Z15kernelKinternalPddddddddPKdS1_S1_S1_iS1_S1_S1_S1_iS1_S1_S1_iidS1_S1__param_17];
	mov.u32 	%r77, %tid.x;
	mov.u32 	%r78, matrixSubBlock;
	mad.lo.s32 	%r79, %r77, 648, %r78;
	mov.b64 	%rd54, 0;
	st.shared.u64 	[%r79], %rd54;
	st.shared.u64 	[%r79+8], %rd54;
	st.shared.u64 	[%r79+16], %rd54;
	st.shared.u64 	[%r79+24], %rd54;
	st.shared.u64 	[%r79+32], %rd54;
	st.shared.u64 	[%r79+40], %rd54;
	st.shared.u64 	[%r79+48], %rd54;
	st.shared.u64 	[%r79+56], %rd54;
	st.shared.u64 	[%r79+64], %rd54;
	st.shared.u64 	[%r79+72], %rd54;
	st.shared.u64 	[%r79+80], %rd54;
	st.shared.u64 	[%r79+88], %rd54;
	st.shared.u64 	[%r79+96], %rd54;
	st.shared.u64 	[%r79+104], %rd54;
	st.shared.u64 	[%r79+112], %rd54;
	st.shared.u64 	[%r79+120], %rd54;
	st.shared.u64 	[%r79+128], %rd54;
	st.shared.u64 	[%r79+136], %rd54;
	st.shared.u64 	[%r79+144], %rd54;
	st.shared.u64 	[%r79+152], %rd54;
	st.shared.u64 	[%r79+160], %rd54;
	st.shared.u64 	[%r79+168], %rd54;
	st.shared.u64 	[%r79+176], %rd54;
	st.shared.u64 	[%r79+184], %rd54;
	st.shared.u64 	[%r79+192], %rd54;
	st.shared.u64 	[%r79+200], %rd54;
	st.shared.u64 	[%r79+208], %rd54;
	st.shared.u64 	[%r79+216], %rd54;
	st.shared.u64 	[%r79+224], %rd54;
	st.shared.u64 	[%r79+232], %rd54;
	st.shared.u64 	[%r79+240], %rd54;
	st.shared.u64 	[%r79+248], %rd54;
	st.shared.u64 	[%r79+256], %rd54;
	st.shared.u64 	[%r79+264], %rd54;
	st.shared.u64 	[%r79+272], %rd54;
	st.shared.u64 	[%r79+280], %rd54;
	st.shared.u64 	[%r79+288], %rd54;
	st.shared.u64 	[%r79+296], %rd54;
	st.shared.u64 	[%r79+304], %rd54;
	st.shared.u64 	[%r79+312], %rd54;
	st.shared.u64 	[%r79+320], %rd54;
	st.shared.u64 	[%r79+328], %rd54;
	st.shared.u64 	[%r79+336], %rd54;
	st.shared.u64 	[%r79+344], %rd54;
	st.shared.u64 	[%r79+352], %rd54;
	st.shared.u64 	[%r79+360], %rd54;
	st.shared.u64 	[%r79+368], %rd54;
	st.shared.u64 	[%r79+376], %rd54;
	st.shared.u64 	[%r79+384], %rd54;
	st.shared.u64 	[%r79+392], %rd54;
	st.shared.u64 	[%r79+400], %rd54;
	st.shared.u64 	[%r79+408], %rd54;
	st.shared.u64 	[%r79+416], %rd54;
	st.shared.u64 	[%r79+424], %rd54;
	st.shared.u64 	[%r79+432], %rd54;
	st.shared.u64 	[%r79+440], %rd54;
	st.shared.u64 	[%r79+448], %rd54;
	st.shared.u64 	[%r79+456], %rd54;
	st.shared.u64 	[%r79+464], %rd54;
	st.shared.u64 	[%r79+472], %rd54;
	st.shared.u64 	[%r79+480], %rd54;
	st.shared.u64 	[%r79+488], %rd54;
	st.shared.u64 	[%r79+496], %rd54;
	st.shared.u64 	[%r79+504], %rd54;
	st.shared.u64 	[%r79+512], %rd54;
	st.shared.u64 	[%r79+520], %rd54;
	st.shared.u64 	[%r79+528], %rd54;
	st.shared.u64 	[%r79+536], %rd54;
	st.shared.u64 	[%r79+544], %rd54;
	st.shared.u64 	[%r79+552], %rd54;
	st.shared.u64 	[%r79+560], %rd54;
	st.shared.u64 	[%r79+568], %rd54;
	st.shared.u64 	[%r79+576], %rd54;
	st.shared.u64 	[%r79+584], %rd54;
	st.shared.u64 	[%r79+592], %rd54;
	st.shared.u64 	[%r79+600], %rd54;
	st.shared.u64 	[%r79+608], %rd54;
	st.shared.u64 	[%r79+616], %rd54;
	st.shared.u64 	[%r79+624], %rd54;
	st.shared.u64 	[%r79+632], %rd54;
	st.shared.u64 	[%r79+640], %rd54;
	mul.lo.s32 	%r14, %r2, 3;
	cvta.to.global.u64 	%rd55, %rd24;
	mul.wide.u32 	%rd56, %r14, 8;
	add.s64 	%rd57, %rd55, %rd56;
	ld.global.f64 	%fd20, [%rd57];
	ld.global.f64 	%fd21, [%rd57+8];
	ld.global.f64 	%fd22, [%rd57+16];
	setp.lt.s32 	%p24, %r166, 1;
	@%p24 bra 	$L__BB0_17;
	ld.param.u64 	%rd148, [_Z15kernelKinternalPddddddddPKdS1_S1_S1_iS1_S1_S1_S1_iS1_S1_S1_iidS1_S1__param_19];
	cvta.to.global.u64 	%rd58, %rd25;
	cvta.to.global.u64 	%rd59, %rd26;
	cvta.to.global.u64 	%rd60, %rd148;
	mul.wide.u32 	%rd61, %r2, 8;
	add.s64 	%rd62, %rd60, %rd61;
	ld.global.f64 	%fd23, [%rd62];
	mul.lo.s32 	%r81, %r1, 3;
	add.f64 	%fd221, %fd130, %fd130;
	div.rn.f64 	%fd24, %fd221, %fd131;
	mov.f64 	%fd222, 0d4014000000000000;
	{
	.reg .b32 %temp; 
	mov.b64 	{%temp, %r15}, %fd222;
	}
	mov.f64 	%fd223, 0d4008000000000000;
	{
	.reg .b32 %temp; 
	mov.b64 	{%temp, %r16}, %fd223;
	}
	mul.f64 	%fd224, %fd129, %fd130;
	add.f64 	%fd225, %fd129, %fd130;
	mul.f64 	%fd226, %fd131, %fd225;
	div.rn.f64 	%fd25, %fd224, %fd226;
	div.rn.f64 	%fd26, %fd129, %fd225;
	mov.f64 	%fd227, 0d4000000000000000;
	{
	.reg .b32 %temp; 
	mov.b64 	{%temp, %r17}, %fd227;
	}
	div.rn.f64 	%fd27, %fd130, %fd225;
	add.s64 	%rd64, %rd58, %rd34;
	ld.global.f64 	%fd28, [%rd64];
	add.s64 	%rd66, %rd58, %rd38;
	ld.global.f64 	%fd29, [%rd66];
	add.s64 	%rd68, %rd58, %rd40;
	ld.global.f64 	%fd30, [%rd68];
	add.s64 	%rd70, %rd58, %rd42;
	ld.global.f64 	%fd31, [%rd70];
	add.s64 	%rd72, %rd58, %rd44;
	ld.global.f64 	%fd32, [%rd72];
	add.s64 	%rd74, %rd58, %rd46;
	ld.global.f64 	%fd33, [%rd74];
	add.s64 	%rd76, %rd58, %rd48;
	ld.global.f64 	%fd34, [%rd76];
	add.s64 	%rd78, %rd58, %rd50;
	ld.global.f64 	%fd35, [%rd78];
	add.s64 	%rd80, %rd58, %rd52;
	ld.global.f64 	%fd36, [%rd80];
	mul.wide.u32 	%rd81, %r81, 8;
	add.s64 	%rd82, %rd59, %rd81;
	ld.global.f64 	%fd37, [%rd82];
	add.s64 	%rd84, %rd58, %rd36;
	ld.global.f64 	%fd38, [%rd84];
	ld.global.f64 	%fd39, [%rd84+24];
	ld.global.f64 	%fd40, [%rd84+48];
	ld.global.f64 	%fd41, [%rd84+8];
	ld.global.f64 	%fd42, [%rd84+32];
	ld.global.f64 	%fd43, [%rd84+56];
	ld.global.f64 	%fd44, [%rd84+16];
	ld.global.f64 	%fd45, [%rd84+40];
	ld.global.f64 	%fd46, [%rd84+64];
	add.s64 	%rd86, %rd59, %rd56;
	ld.global.f64 	%fd47, [%rd86];
	ld.global.f64 	%fd48, [%rd86+8];
	ld.global.f64 	%fd49, [%rd86+16];
	mul.lo.s32 	%r82, %r1, -6;
	add.s32 	%r83, %r8, %r82;
	mul.wide.u32 	%rd87, %r83, 8;
	add.s64 	%rd88, %rd59, %rd87;
	ld.global.f64 	%fd50, [%rd88];
	add.s32 	%r84, %r11, %r82;
	mul.wide.u32 	%rd89, %r84, 8;
	add.s64 	%rd90, %rd59, %rd89;
	ld.global.f64 	%fd51, [%rd90];
	neg.f64 	%fd52, %fd25;
	mov.b32 	%r171, 0;
$L__BB0_6:
	ld.param.u32 	%r167, [_Z15kernelKinternalPddddddddPKdS1_S1_S1_iS1_S1_S1_S1_iS1_S1_S1_iidS1_S1__param_17];
	ld.param.u64 	%rd147, [_Z15kernelKinternalPddddddddPKdS1_S1_S1_iS1_S1_S1_S1_iS1_S1_S1_iidS1_S1__param_16];
	ld.param.u64 	%rd146, [_Z15kernelKinternalPddddddddPKdS1_S1_S1_iS1_S1_S1_S1_iS1_S1_S1_iidS1_S1__param_15];
	ld.param.u64 	%rd145, [_Z15kernelKinternalPddddddddPKdS1_S1_S1_iS1_S1_S1_S1_iS1_S1_S1_iidS1_S1__param_14];
	ld.param.u32 	%r164, [_Z15kernelKinternalPddddddddPKdS1_S1_S1_iS1_S1_S1_S1_iS1_S1_S1_iidS1_S1__param_12];
	setp.lt.s32 	%p25, %r164, 1;
	mov.u32 	%r85, %tid.x;
	mad.lo.s32 	%r86, %r167, %r85, %r171;
	cvta.to.global.u64 	%rd91, %rd145;
	mul.wide.u32 	%rd92, %r86, 8;
	add.s64 	%rd93, %rd91, %rd92;
	ld.global.f64 	%fd228, [%rd93];
	cvta.to.global.u64 	%rd94, %rd146;
	add.s64 	%rd95, %rd94, %rd92;
	ld.global.f64 	%fd229, [%rd95];
	cvta.to.global.u64 	%rd96, %rd147;
	add.s64 	%rd97, %rd96, %rd92;
	ld.global.f64 	%fd230, [%rd97];
	mul.f64 	%fd231, %fd229, %fd8;
	fma.rn.f64 	%fd232, %fd228, %fd2, %fd231;
	fma.rn.f64 	%fd53, %fd230, %fd14, %fd232;
	mul.f64 	%fd233, %fd229, %fd10;
	fma.rn.f64 	%fd234, %fd228, %fd4, %fd233;
	fma.rn.f64 	%fd54, %fd230, %fd16, %fd234;
	mul.f64 	%fd235, %fd229, %fd12;
	fma.rn.f64 	%fd236, %fd228, %fd6, %fd235;
	fma.rn.f64 	%fd55, %fd230, %fd18, %fd236;
	st.local.f64 	[%rd1], %fd28;
	st.local.f64 	[%rd1+8], %fd29;
	st.local.f64 	[%rd1+16], %fd30;
	st.local.f64 	[%rd1+24], %fd31;
	st.local.f64 	[%rd1+32], %fd32;
	st.local.f64 	[%rd1+40], %fd33;
	st.local.f64 	[%rd1+48], %fd34;
	st.local.f64 	[%rd1+56], %fd35;
	st.local.f64 	[%rd1+64], %fd36;
	st.local.f64 	[%rd2], %fd37;
	st.local.f64 	[%rd2+8], %fd50;
	st.local.f64 	[%rd2+16], %fd51;
	st.local.f64 	[%rd3], %fd38;
	st.local.f64 	[%rd3+8], %fd39;
	st.local.f64 	[%rd3+16], %fd40;
	st.local.f64 	[%rd3+24], %fd41;
	st.local.f64 	[%rd3+32], %fd42;
	st.local.f64 	[%rd3+40], %fd43;
	st.local.f64 	[%rd3+48], %fd44;
	st.local.f64 	[%rd3+56], %fd45;
	st.local.f64 	[%rd3+64], %fd46;
	st.local.f64 	[%rd4], %fd47;
	st.local.f64 	[%rd4+8], %fd48;
	st.local.f64 	[%rd4+16], %fd49;
	@%p25 bra 	$L__BB0_16;
	ld.param.u64 	%rd149, [_Z15kernelKinternalPddddddddPKdS1_S1_S1_iS1_S1_S1_S1_iS1_S1_S1_iidS1_S1__param_19];
	ld.param.u64 	%rd144, [_Z15kernelKinternalPddddddddPKdS1_S1_S1_iS1_S1_S1_S1_iS1_S1_S1_iidS1_S1__param_13];
	cvta.to.global.u64 	%rd98, %rd144;
	mul.wide.u32 	%rd99, %r171, 8;
	add.s64 	%rd100, %rd98, %rd99;
	ld.global.f64 	%fd237, [%rd100];
	cvta.to.global.u64 	%rd101, %rd149;
	mov.u32 	%r88, %ctaid.x;
	mul.wide.u32 	%rd102, %r88, 8;
	add.s64 	%rd103, %rd101, %rd102;
	ld.global.f64 	%fd56, [%rd103];
	mul.f64 	%fd57, %fd237, %fd23;
	mov.b32 	%r172, 0;
$L__BB0_8:
	ld.param.u64 	%rd143, [_Z15kernelKinternalPddddddddPKdS1_S1_S1_iS1_S1_S1_S1_iS1_S1_S1_iidS1_S1__param_11];
	ld.param.u64 	%rd142, [_Z15kernelKinternalPddddddddPKdS1_S1_S1_iS1_S1_S1_S1_iS1_S1_S1_iidS1_S1__param_10];
	ld.param.u64 	%rd141, [_Z15kernelKinternalPddddddddPKdS1_S1_S1_iS1_S1_S1_S1_iS1_S1_S1_iidS1_S1__param_9];
	ld.param.u64 	%rd140, [_Z15kernelKinternalPddddddddPKdS1_S1_S1_iS1_S1_S1_S1_iS1_S1_S1_iidS1_S1__param_8];
	ld.param.f64 	%fd1086, [_Z15kernelKinternalPddddddddPKdS1_S1_S1_iS1_S1_S1_S1_iS1_S1_S1_iidS1_S1__param_3];
	ld.param.f64 	%fd1083, [_Z15kernelKinternalPddddddddPKdS1_S1_S1_iS1_S1_S1_S1_iS1_S1_S1_iidS1_S1__param_2];
	setp.lt.s32 	%p26, %r17, 0;
	and.b32  	%r90, %r17, 2146435072;
	setp.eq.s32 	%p27, %r90, 1062207488;
	setp.lt.s32 	%p28, %r16, 0;
	and.b32  	%r91, %r16, 2146435072;
	setp.eq.s32 	%p29, %r91, 1073741824;
	setp.lt.s32 	%p30, %r15, 0;
	and.b32  	%r92, %r15, 2146435072;
	setp.eq.s32 	%p31, %r92, 1074790400;
	cvta.to.global.u64 	%rd104, %rd140;
	mul.wide.u32 	%rd105, %r172, 8;
	add.s64 	%rd106, %rd104, %rd105;
	ld.global.f64 	%fd238, [%rd106];
	mul.f64 	%fd239, %fd238, %fd56;
	cvta.to.global.u64 	%rd107, %rd141;
	add.s64 	%rd108, %rd107, %rd105;
	ld.global.f64 	%fd240, [%rd108];
	cvta.to.global.u64 	%rd109, %rd142;
	add.s64 	%rd110, %rd109, %rd105;
	ld.global.f64 	%fd241, [%rd110];
	cvta.to.global.u64 	%rd111, %rd143;
	add.s64 	%rd112, %rd111, %rd105;
	ld.global.f64 	%fd242, [%rd112];
	mul.f64 	%fd243, %fd241, %fd7;
	fma.rn.f64 	%fd244, %fd240, %fd1, %fd243;
	fma.rn.f64 	%fd58, %fd242, %fd13, %fd244;
	mul.f64 	%fd245, %fd241, %fd9;
	fma.rn.f64 	%fd246, %fd240, %fd3, %fd245;
	fma.rn.f64 	%fd59, %fd242, %fd15, %fd246;
	mul.f64 	%fd247, %fd241, %fd11;
	fma.rn.f64 	%fd248, %fd240, %fd5, %fd247;
	fma.rn.f64 	%fd60, %fd242, %fd17, %fd248;
	sub.f64 	%fd249, %fd58, %fd53;
	sub.f64 	%fd250, %fd59, %fd54;
	sub.f64 	%fd251, %fd60, %fd55;
	mul.f64 	%fd252, %fd250, %fd250;
	fma.rn.f64 	%fd253, %fd249, %fd249, %fd252;
	fma.rn.f64 	%fd254, %fd251, %fd251, %fd253;
	sqrt.rn.f64 	%fd61, %fd254;
	mov.b32 	%r93, 1;
	mov.b32 	%r94, -3;
	mov.b32 	%r95, 3;
	mov.b32 	%r96, -1;
	st.local.v4.u32 	[%rd5], {%r96, %r95, %r94, %r93};
	mov.b32 	%r173, 0;
	mov.b32 	%r97, -2;
	st.local.v4.u32 	[%rd6], {%r97, %r96, %r173, %r93};
	{
	.reg .b32 %temp; 
	mov.b64 	{%temp, %r98}, %fd61;
	}
	abs.f64 	%fd62, %fd61;
	setp.lt.s32 	%p32, %r98, 0;
	and.pred  	%p1, %p32, %p31;
	selp.b32 	%r99, %r98, 0, %p31;
	or.b32  	%r100, %r99, 2146435072;
	selp.b32 	%r101, %r100, %r99, %p30;
	mov.b64 	%fd63, {%r173, %r101};
	add.f64 	%fd255, %fd61, 0d4014000000000000;
	{
	.reg .b32 %temp; 
	mov.b64 	{%temp, %r102}, %fd255;
	}
	and.b32  	%r20, %r102, 2146435072;
	and.b32  	%r103, %r15, 2147483647;
	setp.ne.s32 	%p33, %r103, 1071644672;
	selp.b32 	%r104, 0, 2146435072, %p30;
	or.b32  	%r105, %r104, -2147483648;
	selp.b32 	%r106, %r105, %r104, %p33;
	selp.b32 	%r107, %r106, %r104, %p31;
	selp.b32 	%r108, %r107, %r104, %p32;
	mov.b64 	%fd64, {%r173, %r108};
	div.rn.f64 	%fd65, %fd61, %fd1086;
	add.f64 	%fd256, %fd61, %fd61;
	div.rn.f64 	%fd66, %fd256, %fd1086;
	div.rn.f64 	%fd67, %fd61, %fd1083;
	div.rn.f64 	%fd68, %fd256, %fd1083;
	and.pred  	%p2, %p32, %p29;
	selp.b32 	%r109, %r98, 0, %p29;
	or.b32  	%r110, %r109, 2146435072;
	selp.b32 	%r111, %r110, %r109, %p28;
	mov.b64 	%fd69, {%r173, %r111};
	add.f64 	%fd257, %fd61, 0d4008000000000000;
	{
	.reg .b32 %temp; 
	mov.b64 	{%temp, %r112}, %fd257;
	}
	and.b32  	%r21, %r112, 2146435072;
	and.b32  	%r113, %r16, 2147483647;
	setp.ne.s32 	%p34, %r113, 1071644672;
	selp.b32 	%r114, 0, 2146435072, %p28;
	or.b32  	%r115, %r114, -2147483648;
	selp.b32 	%r116, %r115, %r114, %p34;
	selp.b32 	%r117, %r116, %r114, %p29;
	selp.b32 	%r118, %r117, %r114, %p32;
	mov.b64 	%fd70, {%r173, %r118};
	and.pred  	%p3, %p32, %p27;
	selp.b32 	%r119, %r98, 0, %p27;
	or.b32  	%r120, %r119, 2146435072;
	selp.b32 	%r121, %r120, %r119, %p26;
	mov.b64 	%fd71, {%r173, %r121};
	add.f64 	%fd258, %fd61, 0d4000000000000000;
	{
	.reg .b32 %temp; 
	mov.b64 	{%temp, %r122}, %fd258;
	}
	and.b32  	%r22, %r122, 2146435072;
	and.b32  	%r123, %r17, 2147483647;
	setp.ne.s32 	%p35, %r123, 1071644672;
	selp.b32 	%r124, 0, 2146435072, %p26;
	or.b32  	%r125, %r124, -2147483648;
	selp.b32 	%r126, %r125, %r124, %p35;
	selp.b32 	%r127, %r126, %r124, %p27;
	selp.b32 	%r128, %r127, %r124, %p32;
	mov.b64 	%fd72, {%r173, %r128};
	mul.f64 	%fd259, %fd250, %fd21;
	fma.rn.f64 	%fd260, %fd249, %fd20, %fd259;
	fma.rn.f64 	%fd73, %fd251, %fd22, %fd260;
	mul.f64 	%fd74, %fd57, %fd239;
	mul.f64 	%fd261, %fd25, 0d0000000000000000;
	div.rn.f64 	%fd75, %fd261, %fd61;
	div.rn.f64 	%fd76, %fd52, %fd61;
	div.rn.f64 	%fd77, %fd25, %fd61;
$L__BB0_9:
	ld.param.u32 	%r170, [_Z15kernelKinternalPddddddddPKdS1_S1_S1_iS1_S1_S1_S1_iS1_S1_S1_iidS1_S1__param_21];
	ld.param.f64 	%fd1081, [_Z15kernelKinternalPddddddddPKdS1_S1_S1_iS1_S1_S1_S1_iS1_S1_S1_iidS1_S1__param_1];
	mul.wide.u32 	%rd113, %r173, 4;
	add.s64 	%rd114, %rd6, %rd113;
	ld.local.u32 	%r129, [%rd114];
	cvt.rn.f64.s32 	%fd262, %r129;
	mov.u32 	%r130, %ctaid.z;
	cvt.rn.f64.u32 	%fd263, %r130;
	cvt.rn.f64.s32 	%fd264, %r170;
	add.f64 	%fd265, %fd263, %fd264;
	add.f64 	%fd266, %fd265, %fd262;
	mul.f64 	%fd78, %fd1081, %fd266;
	setp.le.f64 	%p36, %fd78, 0d0000000000000000;
	@%p36 bra 	$L__BB0_14;
	ld.param.f64 	%fd1087, [_Z15kernelKinternalPddddddddPKdS1_S1_S1_iS1_S1_S1_S1_iS1_S1_S1_iidS1_S1__param_3];
	ld.param.f64 	%fd1084, [_Z15kernelKinternalPddddddddPKdS1_S1_S1_iS1_S1_S1_S1_iS1_S1_S1_iidS1_S1__param_2];
	setp.eq.s32 	%p37, %r22, 2146435072;
	setp.ne.s32 	%p38, %r21, 2146435072;
	setp.eq.f64 	%p39, %fd61, 0d3FF0000000000000;
	setp.neu.f64 	%p40, %fd62, 0d7FF0000000000000;
	sub.f64 	%fd267, %fd58, %fd53;
	mul.f64 	%fd268, %fd267, %fd267;
	sub.f64 	%fd269, %fd59, %fd54;
	mul.f64 	%fd270, %fd269, %fd269;
	add.f64 	%fd271, %fd268, %fd270;
	sub.f64 	%fd272, %fd60, %fd55;
	mul.f64 	%fd273, %fd272, %fd272;
	add.f64 	%fd274, %fd271, %fd273;
	setp.ltu.f64 	%p41, %fd274, 0d0000000000000000;
	setp.ne.s32 	%p43, %r20, 2146435072;
	setp.eq.f64 	%p44, %fd274, 0d0000000000000000;
	{ // callseq 0, 0
	.param .b64 param0;
	st.param.f64 	[param0], %fd62;
	.param .b64 param1;
	st.param.f64 	[param1], 0d4014000000000000;
	.param .b64 retval0;
	call.uni (retval0), 
	__internal_accurate_pow, 
	(
	param0, 
	param1
	);
	ld.param.f64 	%fd275, [retval0];
	} // callseq 0
	neg.f64 	%fd277, %fd275;
	selp.f64 	%fd278, %fd277, %fd275, %p1;
	sub.f64 	%fd279, %fd78, %fd65;
	mul.f64 	%fd280, %fd279, %fd279;
	add.f64 	%fd281, %fd66, %fd78;
	mul.f64 	%fd282, %fd281, %fd280;
	div.rn.f64 	%fd283, %fd282, 0d4018000000000000;
	setp.gt.f64 	%p45, %fd78, %fd65;
	selp.f64 	%fd284, 0d3FF0000000000000, 0d0000000000000000, %p45;
	mul.f64 	%fd285, %fd283, %fd284;
	sub.f64 	%fd286, %fd78, %fd67;
	mul.f64 	%fd287, %fd286, %fd286;
	add.f64 	%fd288, %fd68, %fd78;
	mul.f64 	%fd289, %fd288, %fd287;
	div.rn.f64 	%fd290, %fd289, 0d4018000000000000;
	setp.gt.f64 	%p46, %fd78, %fd67;
	selp.f64 	%fd291, 0d3FF0000000000000, 0d0000000000000000, %p46;
	mul.f64 	%fd292, %fd290, %fd291;
	sub.f64 	%fd293, %fd285, %fd292;
	{ // callseq 1, 0
	.param .b64 param0;
	st.param.f64 	[param0], %fd62;
	.param .b64 param1;
	st.param.f64 	[param1], 0d4008000000000000;
	.param .b64 retval0;
	call.uni (retval0), 
	__internal_accurate_pow, 
	(
	param0, 
	param1
	);
	ld.param.f64 	%fd294, [retval0];
	} // callseq 1
	neg.f64 	%fd296, %fd294;
	selp.f64 	%fd297, %fd296, %fd294, %p2;
	mul.f64 	%fd298, %fd279, %fd284;
	mul.f64 	%fd299, %fd1087, %fd1087;
	div.rn.f64 	%fd300, %fd298, %fd299;
	mul.f64 	%fd301, %fd286, %fd291;
	mul.f64 	%fd302, %fd1084, %fd1084;
	div.rn.f64 	%fd303, %fd301, %fd302;
	sub.f64 	%fd304, %fd300, %fd303;
	setp.gt.f64 	%p47, %fd61, %fd67;
	selp.f64 	%fd305, 0d3FF0000000000000, 0d0000000000000000, %p47;
	mul.f64 	%fd306, %fd286, %fd305;
	div.rn.f64 	%fd307, %fd306, %fd302;
	sub.f64 	%fd308, %fd300, %fd307;
	{ // callseq 2, 0
	.param .b64 param0;
	st.param.f64 	[param0], %fd62;
	.param .b64 param1;
	st.param.f64 	[param1], 0d4000000000000000;
	.param .b64 retval0;
	call.uni (retval0), 
	__internal_accurate_pow, 
	(
	param0, 
	param1
	);
	ld.param.f64 	%fd309, [retval0];
	} // callseq 2
	neg.f64 	%fd311, %fd309;
	selp.f64 	%fd312, %fd311, %fd309, %p3;
	div.rn.f64 	%fd313, %fd291, %fd1084;
	div.rn.f64 	%fd314, %fd284, %fd1087;
	sub.f64 	%fd315, %fd313, %fd314;
	sub.f64 	%fd316, %fd301, %fd298;
	mul.wide.u32 	%rd115, %r173, 4;
	add.s64 	%rd116, %rd5, %rd115;
	ld.local.u32 	%r24, [%rd116];
	selp.f64 	%fd317, %fd63, %fd278, %p44;
	selp.f64 	%fd318, %fd317, %fd64, %p40;
	mov.f64 	%fd319, 0d4014000000000000;
	add.rn.f64 	%fd320, %fd61, %fd319;
	selp.f64 	%fd321, %fd320, %fd318, %p41;
	selp.f64 	%fd322, %fd317, %fd321, %p43;
	selp.f64 	%fd323, 0d3FF0000000000000, %fd322, %p39;
	mul.f64 	%fd324, %fd269, 0d4008000000000000;
	mul.f64 	%fd325, %fd267, %fd324;
	div.rn.f64 	%fd326, %fd325, %fd323;
	mul.f64 	%fd327, %fd272, 0d4008000000000000;
	mul.f64 	%fd328, %fd267, %fd327;
	div.rn.f64 	%fd329, %fd328, %fd323;
	mul.f64 	%fd330, %fd329, 0d0000000000000000;
	fma.rn.f64 	%fd331, %fd326, 0d0000000000000000, %fd330;
	mul.f64 	%fd332, %fd24, %fd331;
	selp.f64 	%fd333, %fd69, %fd297, %p44;
	selp.f64 	%fd334, %fd333, %fd70, %p40;
	mov.f64 	%fd335, 0d4008000000000000;
	add.rn.f64 	%fd336, %fd61, %fd335;
	selp.f64 	%fd337, %fd336, %fd334, %p41;
	selp.f64 	%fd338, %fd333, %fd337, %p38;
	selp.f64 	%fd339, 0d3FF0000000000000, %fd338, %p39;
	mul.f64 	%fd340, %fd267, %fd269;
	div.rn.f64 	%fd341, %fd340, %fd339;
	mul.f64 	%fd342, %fd341, 0d0000000000000000;
	mul.f64 	%fd343, %fd267, %fd272;
	div.rn.f64 	%fd344, %fd343, %fd339;
	mul.f64 	%fd345, %fd344, 0d0000000000000000;
	add.f64 	%fd346, %fd342, %fd345;
	mul.f64 	%fd347, %fd24, %fd346;
	mul.f64 	%fd348, %fd304, %fd347;
	fma.rn.f64 	%fd79, %fd293, %fd332, %fd348;
	mul.f64 	%fd349, %fd308, %fd75;
	mul.f64 	%fd350, %fd269, %fd324;
	div.rn.f64 	%fd351, %fd350, %fd323;
	rcp.rn.f64 	%fd352, %fd339;
	sub.f64 	%fd353, %fd351, %fd352;
	mul.f64 	%fd354, %fd269, %fd327;
	div.rn.f64 	%fd355, %fd354, %fd323;
	mul.f64 	%fd356, %fd355, 0d0000000000000000;
	fma.rn.f64 	%fd357, %fd353, 0d0000000000000000, %fd356;
	mul.f64 	%fd358, %fd24, %fd357;
	fma.rn.f64 	%fd359, %fd293, %fd358, %fd349;
	div.rn.f64 	%fd360, %fd270, %fd339;
	mul.f64 	%fd361, %fd269, %fd272;
	div.rn.f64 	%fd362, %fd361, %fd339;
	mul.f64 	%fd363, %fd362, 0d0000000000000000;
	fma.rn.f64 	%fd364, %fd360, 0d0000000000000000, %fd363;
	mul.f64 	%fd365, %fd24, %fd364;
	fma.rn.f64 	%fd80, %fd304, %fd365, %fd359;
	mul.f64 	%fd366, %fd324, %fd272;
	div.rn.f64 	%fd367, %fd366, %fd323;
	mul.f64 	%fd368, %fd272, %fd327;
	div.rn.f64 	%fd369, %fd368, %fd323;
	sub.f64 	%fd370, %fd369, %fd352;
	mul.f64 	%fd371, %fd370, 0d0000000000000000;
	fma.rn.f64 	%fd372, %fd367, 0d0000000000000000, %fd371;
	mul.f64 	%fd373, %fd24, %fd372;
	fma.rn.f64 	%fd374, %fd293, %fd373, %fd349;
	div.rn.f64 	%fd375, %fd273, %fd339;
	mul.f64 	%fd376, %fd375, 0d0000000000000000;
	fma.rn.f64 	%fd377, %fd362, 0d0000000000000000, %fd376;
	mul.f64 	%fd378, %fd24, %fd377;
	fma.rn.f64 	%fd81, %fd304, %fd378, %fd374;
	mul.f64 	%fd379, %fd267, 0d4008000000000000;
	mul.f64 	%fd380, %fd267, %fd379;
	div.rn.f64 	%fd381, %fd380, %fd323;
	sub.f64 	%fd382, %fd381, %fd352;
	mul.f64 	%fd383, %fd382, 0d0000000000000000;
	add.f64 	%fd384, %fd383, %fd329;
	mul.f64 	%fd385, %fd24, %fd384;
	fma.rn.f64 	%fd386, %fd293, %fd385, %fd349;
	div.rn.f64 	%fd387, %fd268, %fd339;
	mul.f64 	%fd388, %fd387, 0d0000000000000000;
	add.f64 	%fd389, %fd388, %fd344;
	mul.f64 	%fd390, %fd24, %fd389;
	fma.rn.f64 	%fd82, %fd304, %fd390, %fd386;
	mul.f64 	%fd391, %fd379, %fd269;
	div.rn.f64 	%fd392, %fd391, %fd323;
	mul.f64 	%fd393, %fd392, 0d0000000000000000;
	add.f64 	%fd394, %fd393, %fd355;
	mul.f64 	%fd395, %fd24, %fd394;
	add.f64 	%fd396, %fd342, %fd362;
	mul.f64 	%fd397, %fd24, %fd396;
	mul.f64 	%fd398, %fd304, %fd397;
	fma.rn.f64 	%fd83, %fd293, %fd395, %fd398;
	mul.f64 	%fd399, %fd379, %fd272;
	div.rn.f64 	%fd400, %fd399, %fd323;
	mul.f64 	%fd401, %fd400, 0d0000000000000000;
	add.f64 	%fd402, %fd401, %fd370;
	mul.f64 	%fd403, %fd24, %fd402;
	mul.f64 	%fd404, %fd293, %fd403;
	fma.rn.f64 	%fd405, %fd308, %fd76, %fd404;
	add.f64 	%fd406, %fd345, %fd375;
	mul.f64 	%fd407, %fd24, %fd406;
	fma.rn.f64 	%fd84, %fd304, %fd407, %fd405;
	sub.f64 	%fd408, %fd383, %fd326;
	mul.f64 	%fd409, %fd24, %fd408;
	fma.rn.f64 	%fd410, %fd293, %fd409, %fd349;
	sub.f64 	%fd411, %fd388, %fd341;
	mul.f64 	%fd412, %fd24, %fd411;
	fma.rn.f64 	%fd85, %fd304, %fd412, %fd410;
	sub.f64 	%fd413, %fd393, %fd353;
	mul.f64 	%fd414, %fd24, %fd413;
	mul.f64 	%fd415, %fd293, %fd414;
	fma.rn.f64 	%fd416, %fd308, %fd77, %fd415;
	sub.f64 	%fd417, %fd342, %fd360;
	mul.f64 	%fd418, %fd24, %fd417;
	fma.rn.f64 	%fd86, %fd304, %fd418, %fd416;
	sub.f64 	%fd419, %fd401, %fd367;
	mul.f64 	%fd420, %fd24, %fd419;
	sub.f64 	%fd421, %fd345, %fd362;
	mul.f64 	%fd422, %fd24, %fd421;
	mul.f64 	%fd423, %fd304, %fd422;
	fma.rn.f64 	%fd87, %fd293, %fd420, %fd423;
	or.pred  	%p48, %p43, %p41;
	xor.pred  	%p49, %p43, %p48;
	selp.f64 	%fd424, %fd320, %fd317, %p49;
	selp.f64 	%fd425, %fd424, %fd64, %p40;
	selp.f64 	%fd426, %fd424, %fd425, %p48;
	selp.f64 	%fd427, 0d3FF0000000000000, %fd426, %p39;
	div.rn.f64 	%fd428, %fd325, %fd427;
	mul.f64 	%fd429, %fd428, 0d0000000000000000;
	div.rn.f64 	%fd430, %fd328, %fd427;
	sub.f64 	%fd431, %fd429, %fd430;
	mul.f64 	%fd432, %fd24, %fd431;
	or.pred  	%p50, %p38, %p41;
	xor.pred  	%p51, %p38, %p50;
	selp.f64 	%fd433, %fd336, %fd333, %p51;
	selp.f64 	%fd434, %fd433, %fd70, %p40;
	selp.f64 	%fd435, %fd433, %fd434, %p50;
	selp.f64 	%fd436, 0d3FF0000000000000, %fd435, %p39;
	div.rn.f64 	%fd437, %fd340, %fd436;
	mul.f64 	%fd438, %fd437, 0d0000000000000000;
	div.rn.f64 	%fd439, %fd343, %fd436;
	sub.f64 	%fd440, %fd438, %fd439;
	mul.f64 	%fd441, %fd24, %fd440;
	mul.f64 	%fd442, %fd304, %fd441;
	fma.rn.f64 	%fd88, %fd293, %fd432, %fd442;
	div.rn.f64 	%fd443, %fd350, %fd427;
	rcp.rn.f64 	%fd444, %fd436;
	sub.f64 	%fd445, %fd443, %fd444;
	mul.f64 	%fd446, %fd445, 0d0000000000000000;
	div.rn.f64 	%fd447, %fd354, %fd427;
	sub.f64 	%fd448, %fd446, %fd447;
	mul.f64 	%fd449, %fd24, %fd448;
	fma.rn.f64 	%fd450, %fd293, %fd449, %fd349;
	div.rn.f64 	%fd451, %fd270, %fd436;
	mul.f64 	%fd452, %fd451, 0d0000000000000000;
	div.rn.f64 	%fd453, %fd361, %fd436;
	sub.f64 	%fd454, %fd452, %fd453;
	mul.f64 	%fd455, %fd24, %fd454;
	fma.rn.f64 	%fd89, %fd304, %fd455, %fd450;
	div.rn.f64 	%fd456, %fd366, %fd427;
	mul.f64 	%fd457, %fd456, 0d0000000000000000;
	div.rn.f64 	%fd458, %fd368, %fd427;
	sub.f64 	%fd459, %fd458, %fd444;
	sub.f64 	%fd460, %fd457, %fd459;
	mul.f64 	%fd461, %fd24, %fd460;
	mul.f64 	%fd462, %fd293, %fd461;
	fma.rn.f64 	%fd463, %fd308, %fd77, %fd462;
	mul.f64 	%fd464, %fd453, 0d0000000000000000;
	div.rn.f64 	%fd465, %fd273, %fd436;
	sub.f64 	%fd466, %fd464, %fd465;
	mul.f64 	%fd467, %fd24, %fd466;
	fma.rn.f64 	%fd90, %fd304, %fd467, %fd463;
	div.rn.f64 	%fd468, %fd380, %fd427;
	sub.f64 	%fd469, %fd468, %fd444;
	mul.f64 	%fd470, %fd430, 0d0000000000000000;
	fma.rn.f64 	%fd471, %fd469, 0d0000000000000000, %fd470;
	mul.f64 	%fd472, %fd24, %fd471;
	fma.rn.f64 	%fd473, %fd293, %fd472, %fd349;
	div.rn.f64 	%fd474, %fd268, %fd436;
	mul.f64 	%fd475, %fd439, 0d0000000000000000;
	fma.rn.f64 	%fd476, %fd474, 0d0000000000000000, %fd475;
	mul.f64 	%fd477, %fd24, %fd476;
	fma.rn.f64 	%fd91, %fd304, %fd477, %fd473;
	div.rn.f64 	%fd478, %fd391, %fd427;
	mul.f64 	%fd479, %fd447, 0d0000000000000000;
	fma.rn.f64 	%fd480, %fd478, 0d0000000000000000, %fd479;
	mul.f64 	%fd481, %fd24, %fd480;
	add.f64 	%fd482, %fd438, %fd464;
	mul.f64 	%fd483, %fd24, %fd482;
	mul.f64 	%fd484, %fd304, %fd483;
	fma.rn.f64 	%fd92, %fd293, %fd481, %fd484;
	div.rn.f64 	%fd485, %fd399, %fd427;
	mul.f64 	%fd486, %fd459, 0d0000000000000000;
	fma.rn.f64 	%fd487, %fd485, 0d0000000000000000, %fd486;
	mul.f64 	%fd488, %fd24, %fd487;
	fma.rn.f64 	%fd489, %fd293, %fd488, %fd349;
	mul.f64 	%fd490, %fd465, 0d0000000000000000;
	add.f64 	%fd491, %fd475, %fd490;
	mul.f64 	%fd492, %fd24, %fd491;
	fma.rn.f64 	%fd93, %fd304, %fd492, %fd489;
	add.f64 	%fd493, %fd469, %fd429;
	mul.f64 	%fd494, %fd24, %fd493;
	mul.f64 	%fd495, %fd293, %fd494;
	fma.rn.f64 	%fd496, %fd308, %fd76, %fd495;
	add.f64 	%fd497, %fd474, %fd438;
	mul.f64 	%fd498, %fd24, %fd497;
	fma.rn.f64 	%fd94, %fd304, %fd498, %fd496;
	add.f64 	%fd499, %fd478, %fd446;
	mul.f64 	%fd500, %fd24, %fd499;
	fma.rn.f64 	%fd501, %fd293, %fd500, %fd349;
	add.f64 	%fd502, %fd437, %fd452;
	mul.f64 	%fd503, %fd24, %fd502;
	fma.rn.f64 	%fd95, %fd304, %fd503, %fd501;
	add.f64 	%fd504, %fd485, %fd457;
	mul.f64 	%fd505, %fd24, %fd504;
	add.f64 	%fd506, %fd439, %fd464;
	mul.f64 	%fd507, %fd24, %fd506;
	mul.f64 	%fd508, %fd304, %fd507;
	fma.rn.f64 	%fd96, %fd293, %fd505, %fd508;
	add.f64 	%fd509, %fd428, %fd470;
	mul.f64 	%fd510, %fd24, %fd509;
	add.f64 	%fd511, %fd437, %fd475;
	mul.f64 	%fd512, %fd24, %fd511;
	mul.f64 	%fd513, %fd304, %fd512;
	fma.rn.f64 	%fd97, %fd293, %fd510, %fd513;
	add.f64 	%fd514, %fd445, %fd479;
	mul.f64 	%fd515, %fd24, %fd514;
	mul.f64 	%fd516, %fd293, %fd515;
	fma.rn.f64 	%fd517, %fd308, %fd76, %fd516;
	add.f64 	%fd518, %fd451, %fd464;
	mul.f64 	%fd519, %fd24, %fd518;
	fma.rn.f64 	%fd98, %fd304, %fd519, %fd517;
	add.f64 	%fd520, %fd456, %fd486;
	mul.f64 	%fd521, %fd24, %fd520;
	fma.rn.f64 	%fd522, %fd293, %fd521, %fd349;
	add.f64 	%fd523, %fd453, %fd490;
	mul.f64 	%fd524, %fd24, %fd523;
	fma.rn.f64 	%fd99, %fd304, %fd524, %fd522;
	sub.f64 	%fd525, %fd470, %fd469;
	mul.f64 	%fd526, %fd24, %fd525;
	mul.f64 	%fd527, %fd293, %fd526;
	fma.rn.f64 	%fd528, %fd308, %fd77, %fd527;
	sub.f64 	%fd529, %fd475, %fd474;
	mul.f64 	%fd530, %fd24, %fd529;
	fma.rn.f64 	%fd100, %fd304, %fd530, %fd528;
	sub.f64 	%fd531, %fd479, %fd478;
	mul.f64 	%fd532, %fd24, %fd531;
	sub.f64 	%fd533, %fd464, %fd437;
	mul.f64 	%fd534, %fd24, %fd533;
	mul.f64 	%fd535, %fd304, %fd534;
	fma.rn.f64 	%fd101, %fd293, %fd532, %fd535;
	sub.f64 	%fd536, %fd486, %fd485;
	mul.f64 	%fd537, %fd24, %fd536;
	fma.rn.f64 	%fd538, %fd293, %fd537, %fd349;
	sub.f64 	%fd539, %fd490, %fd439;
	mul.f64 	%fd540, %fd24, %fd539;
	fma.rn.f64 	%fd102, %fd304, %fd540, %fd538;
	fma.rn.f64 	%fd541, %fd469, 0d0000000000000000, %fd429;
	mul.f64 	%fd542, %fd24, %fd541;
	fma.rn.f64 	%fd543, %fd293, %fd542, %fd349;
	fma.rn.f64 	%fd544, %fd474, 0d0000000000000000, %fd438;
	mul.f64 	%fd545, %fd24, %fd544;
	fma.rn.f64 	%fd103, %fd304, %fd545, %fd543;
	fma.rn.f64 	%fd546, %fd478, 0d0000000000000000, %fd446;
	mul.f64 	%fd547, %fd24, %fd546;
	fma.rn.f64 	%fd548, %fd293, %fd547, %fd349;
	add.f64 	%fd549, %fd438, %fd452;
	mul.f64 	%fd550, %fd24, %fd549;
	fma.rn.f64 	%fd104, %fd304, %fd550, %fd548;
	fma.rn.f64 	%fd551, %fd485, 0d0000000000000000, %fd457;
	mul.f64 	%fd552, %fd24, %fd551;
	add.f64 	%fd553, %fd475, %fd464;
	mul.f64 	%fd554, %fd24, %fd553;
	mul.f64 	%fd555, %fd304, %fd554;
	fma.rn.f64 	%fd105, %fd293, %fd552, %fd555;
	selp.f64 	%fd556, %fd71, %fd312, %p44;
	selp.f64 	%fd557, %fd556, %fd72, %p40;
	mov.f64 	%fd558, 0d4000000000000000;
	add.rn.f64 	%fd559, %fd61, %fd558;
	selp.f64 	%fd560, %fd559, %fd557, %p41;
	selp.f64 	%fd561, %fd560, %fd556, %p37;
	selp.f64 	%fd562, 0d3FF0000000000000, %fd561, %p39;
	mul.f64 	%fd563, %fd26, %fd267;
	mul.f64 	%fd564, %fd563, %fd20;
	div.rn.f64 	%fd565, %fd564, %fd562;
	mul.f64 	%fd566, %fd27, %fd267;
	mul.f64 	%fd567, %fd566, %fd20;
	div.rn.f64 	%fd568, %fd567, %fd562;
	mul.f64 	%fd569, %fd315, %fd568;
	fma.rn.f64 	%fd570, %fd315, %fd565, %fd569;
	div.rn.f64 	%fd571, %fd73, %fd562;
	fma.rn.f64 	%fd572, %fd314, %fd571, %fd570;
	add.f64 	%fd573, %fd572, 0d0000000000000000;
	mul.f64 	%fd574, %fd563, %fd21;
	div.rn.f64 	%fd575, %fd574, %fd562;
	mul.f64 	%fd576, %fd27, %fd269;
	mul.f64 	%fd577, %fd576, %fd20;
	div.rn.f64 	%fd578, %fd577, %fd562;
	mul.f64 	%fd579, %fd315, %fd578;
	fma.rn.f64 	%fd580, %fd315, %fd575, %fd579;
	add.f64 	%fd581, %fd580, 0d0000000000000000;
	mul.f64 	%fd582, %fd563, %fd22;
	div.rn.f64 	%fd583, %fd582, %fd562;
	mul.f64 	%fd584, %fd27, %fd272;
	mul.f64 	%fd585, %fd584, %fd20;
	div.rn.f64 	%fd586, %fd585, %fd562;
	mul.f64 	%fd587, %fd315, %fd586;
	fma.rn.f64 	%fd588, %fd315, %fd583, %fd587;
	add.f64 	%fd589, %fd588, 0d0000000000000000;
	mul.f64 	%fd590, %fd26, %fd269;
	mul.f64 	%fd591, %fd590, %fd20;
	div.rn.f64 	%fd592, %fd591, %fd562;
	mul.f64 	%fd593, %fd566, %fd21;
	div.rn.f64 	%fd594, %fd593, %fd562;
	mul.f64 	%fd595, %fd315, %fd594;
	fma.rn.f64 	%fd596, %fd315, %fd592, %fd595;
	add.f64 	%fd597, %fd596, 0d0000000000000000;
	mul.f64 	%fd598, %fd590, %fd21;
	div.rn.f64 	%fd599, %fd598, %fd562;
	mul.f64 	%fd600, %fd576, %fd21;
	div.rn.f64 	%fd601, %fd600, %fd562;
	mul.f64 	%fd602, %fd315, %fd601;
	fma.rn.f64 	%fd603, %fd315, %fd599, %fd602;
	fma.rn.f64 	%fd604, %fd314, %fd571, %fd603;
	add.f64 	%fd605, %fd604, 0d0000000000000000;
	mul.f64 	%fd606, %fd590, %fd22;
	div.rn.f64 	%fd607, %fd606, %fd562;
	mul.f64 	%fd608, %fd584, %fd21;
	div.rn.f64 	%fd609, %fd608, %fd562;
	mul.f64 	%fd610, %fd315, %fd609;
	fma.rn.f64 	%fd611, %fd315, %fd607, %fd610;
	add.f64 	%fd612, %fd611, 0d0000000000000000;
	mul.f64 	%fd613, %fd26, %fd272;
	mul.f64 	%fd614, %fd613, %fd20;
	div.rn.f64 	%fd615, %fd614, %fd562;
	mul.f64 	%fd616, %fd566, %fd22;
	div.rn.f64 	%fd617, %fd616, %fd562;
	mul.f64 	%fd618, %fd315, %fd617;
	fma.rn.f64 	%fd619, %fd315, %fd615, %fd618;
	add.f64 	%fd620, %fd619, 0d0000000000000000;
	mul.f64 	%fd621, %fd613, %fd21;
	div.rn.f64 	%fd622, %fd621, %fd562;
	mul.f64 	%fd623, %fd576, %fd22;
	div.rn.f64 	%fd624, %fd623, %fd562;
	mul.f64 	%fd625, %fd315, %fd624;
	fma.rn.f64 	%fd626, %fd315, %fd622, %fd625;
	add.f64 	%fd627, %fd626, 0d0000000000000000;
	mul.f64 	%fd628, %fd613, %fd22;
	div.rn.f64 	%fd629, %fd628, %fd562;
	mul.f64 	%fd630, %fd584, %fd22;
	div.rn.f64 	%fd631, %fd630, %fd562;
	mul.f64 	%fd632, %fd315, %fd631;
	fma.rn.f64 	%fd633, %fd315, %fd629, %fd632;
	fma.rn.f64 	%fd634, %fd314, %fd571, %fd633;
	add.f64 	%fd635, %fd634, 0d0000000000000000;
	div.rn.f64 	%fd636, %fd564, %fd339;
	div.rn.f64 	%fd637, %fd567, %fd339;
	mul.f64 	%fd638, %fd316, %fd637;
	fma.rn.f64 	%fd639, %fd316, %fd636, %fd638;
	div.rn.f64 	%fd640, %fd73, %fd339;
	mul.f64 	%fd641, %fd279, %fd640;
	fma.rn.f64 	%fd642, %fd641, %fd284, %fd639;
	add.f64 	%fd106, %fd573, %fd642;
	div.rn.f64 	%fd643, %fd574, %fd339;
	div.rn.f64 	%fd644, %fd577, %fd339;
	mul.f64 	%fd645, %fd316, %fd644;
	fma.rn.f64 	%fd646, %fd316, %fd643, %fd645;
	add.f64 	%fd107, %fd581, %fd646;
	div.rn.f64 	%fd647, %fd582, %fd339;
	div.rn.f64 	%fd648, %fd585, %fd339;
	mul.f64 	%fd649, %fd316, %fd648;
	fma.rn.f64 	%fd650, %fd316, %fd647, %fd649;
	add.f64 	%fd108, %fd589, %fd650;
	div.rn.f64 	%fd651, %fd591, %fd339;
	div.rn.f64 	%fd652, %fd593, %fd339;
	mul.f64 	%fd653, %fd316, %fd652;
	fma.rn.f64 	%fd654, %fd316, %fd651, %fd653;
	add.f64 	%fd109, %fd597, %fd654;
	div.rn.f64 	%fd655, %fd598, %fd339;
	div.rn.f64 	%fd656, %fd600, %fd339;
	mul.f64 	%fd657, %fd316, %fd656;
	fma.rn.f64 	%fd658, %fd316, %fd655, %fd657;
	fma.rn.f64 	%fd659, %fd641, %fd284, %fd658;
	add.f64 	%fd110, %fd605, %fd659;
	div.rn.f64 	%fd660, %fd606, %fd339;
	div.rn.f64 	%fd661, %fd608, %fd339;
	mul.f64 	%fd662, %fd316, %fd661;
	fma.rn.f64 	%fd663, %fd316, %fd660, %fd662;
	add.f64 	%fd111, %fd612, %fd663;
	div.rn.f64 	%fd664, %fd614, %fd339;
	div.rn.f64 	%fd665, %fd616, %fd339;
	mul.f64 	%fd666, %fd316, %fd665;
	fma.rn.f64 	%fd667, %fd316, %fd664, %fd666;
	add.f64 	%fd112, %fd620, %fd667;
	div.rn.f64 	%fd668, %fd621, %fd339;
	div.rn.f64 	%fd669, %fd623, %fd339;
	mul.f64 	%fd670, %fd316, %fd669;
	fma.rn.f64 	%fd671, %fd316, %fd668, %fd670;
	add.f64 	%fd113, %fd627, %fd671;
	div.rn.f64 	%fd672, %fd628, %fd339;
	div.rn.f64 	%fd673, %fd630, %fd339;
	mul.f64 	%fd674, %fd316, %fd673;
	fma.rn.f64 	%fd675, %fd316, %fd672, %fd674;
	fma.rn.f64 	%fd676, %fd641, %fd284, %fd675;
	add.f64 	%fd114, %fd635, %fd676;
	mov.b32 	%r174, 0;
$L__BB0_11:
	add.s64 	%rd151, %rd3, 8;
	mul.wide.u32 	%rd117, %r174, 24;
	add.s64 	%rd118, %rd1, %rd117;
	ld.local.f64 	%fd677, [%rd118];
	ld.local.f64 	%fd678, [%rd118+8];
	mul.f64 	%fd679, %fd59, %fd678;
	fma.rn.f64 	%fd680, %fd58, %fd677, %fd679;
	ld.local.f64 	%fd681, [%rd118+16];
	fma.rn.f64 	%fd682, %fd60, %fd681, %fd680;
	mul.wide.u32 	%rd119, %r174, 8;
	add.s64 	%rd120, %rd2, %rd119;
	ld.local.f64 	%fd683, [%rd120];
	add.f64 	%fd115, %fd683, %fd682;
	mov.u32 	%r133, %tid.x;
	mov.u32 	%r134, matrixSubBlock;
	mad.lo.s32 	%r135, %r133, 648, %r134;
	mad.lo.s32 	%r136, %r174, 216, %r135;
	add.s32 	%r175, %r136, 80;
	mov.b32 	%r176, 80;
	mov.u64 	%rd150, %rd4;
$L__BB0_12:
	ld.local.f64 	%fd684, [%rd151+-8];
	ld.local.f64 	%fd685, [%rd151];
	mul.f64 	%fd686, %fd54, %fd685;
	fma.rn.f64 	%fd687, %fd53, %fd684, %fd686;
	ld.local.f64 	%fd688, [%rd151+8];
	fma.rn.f64 	%fd689, %fd55, %fd688, %fd687;
	ld.local.f64 	%fd690, [%rd150];
	add.f64 	%fd691, %fd690, %fd689;
	mul.f64 	%fd692, %fd21, %fd688;
	mul.f64 	%fd693, %fd22, %fd685;
	sub.f64 	%fd694, %fd692, %fd693;
	mul.f64 	%fd695, %fd22, %fd684;
	mul.f64 	%fd696, %fd20, %fd688;
	sub.f64 	%fd697, %fd695, %fd696;
	mul.f64 	%fd698, %fd20, %fd685;
	mul.f64 	%fd699, %fd21, %fd684;
	sub.f64 	%fd700, %fd698, %fd699;
	mul.f64 	%fd701, %fd79, %fd694;
	mov.f64 	%fd702, 0d0000000000000000;
	sub.f64 	%fd703, %fd702, %fd701;
	mul.f64 	%fd704, %fd80, %fd694;
	sub.f64 	%fd705, %fd702, %fd704;
	mul.f64 	%fd706, %fd81, %fd694;
	sub.f64 	%fd707, %fd702, %fd706;
	mul.f64 	%fd708, %fd82, %fd694;
	sub.f64 	%fd709, %fd702, %fd708;
	mul.f64 	%fd710, %fd83, %fd694;
	sub.f64 	%fd711, %fd702, %fd710;
	mul.f64 	%fd712, %fd84, %fd694;
	sub.f64 	%fd713, %fd702, %fd712;
	mul.f64 	%fd714, %fd85, %fd694;
	sub.f64 	%fd715, %fd702, %fd714;
	mul.f64 	%fd716, %fd86, %fd694;
	sub.f64 	%fd717, %fd702, %fd716;
	mul.f64 	%fd718, %fd87, %fd694;
	sub.f64 	%fd719, %fd702, %fd718;
	mul.f64 	%fd720, %fd88, %fd697;
	sub.f64 	%fd721, %fd703, %fd720;
	mul.f64 	%fd722, %fd89, %fd697;
	sub.f64 	%fd723, %fd705, %fd722;
	mul.f64 	%fd724, %fd90, %fd697;
	sub.f64 	%fd725, %fd707, %fd724;
	mul.f64 	%fd726, %fd91, %fd697;
	sub.f64 	%fd727, %fd709, %fd726;
	mul.f64 	%fd728, %fd92, %fd697;
	sub.f64 	%fd729, %fd711, %fd728;
	mul.f64 	%fd730, %fd93, %fd697;
	sub.f64 	%fd731, %fd713, %fd730;
	mul.f64 	%fd732, %fd94, %fd697;
	sub.f64 	%fd733, %fd715, %fd732;
	mul.f64 	%fd734, %fd95, %fd697;
	sub.f64 	%fd735, %fd717, %fd734;
	mul.f64 	%fd736, %fd96, %fd697;
	sub.f64 	%fd737, %fd719, %fd736;
	mul.f64 	%fd738, %fd97, %fd700;
	sub.f64 	%fd739, %fd721, %fd738;
	mul.f64 	%fd740, %fd98, %fd700;
	sub.f64 	%fd741, %fd723, %fd740;
	mul.f64 	%fd742, %fd99, %fd700;
	sub.f64 	%fd743, %fd725, %fd742;
	mul.f64 	%fd744, %fd100, %fd700;
	sub.f64 	%fd745, %fd727, %fd744;
	mul.f64 	%fd746, %fd101, %fd700;
	sub.f64 	%fd747, %fd729, %fd746;
	mul.f64 	%fd748, %fd102, %fd700;
	sub.f64 	%fd749, %fd731, %fd748;
	mul.f64 	%fd750, %fd103, %fd700;
	sub.f64 	%fd751, %fd733, %fd750;
	mul.f64 	%fd752, %fd104, %fd700;
	sub.f64 	%fd753, %fd735, %fd752;
	mul.f64 	%fd754, %fd105, %fd700;
	sub.f64 	%fd755, %fd737, %fd754;
	fma.rn.f64 	%fd756, %fd691, %fd106, %fd739;
	mul.f64 	%fd757, %fd115, %fd756;
	cvt.rn.f64.s32 	%fd758, %r24;
	mul.f64 	%fd759, %fd74, %fd758;
	ld.shared.f64 	%fd760, [%r175+-80];
	fma.rn.f64 	%fd761, %fd759, %fd757, %fd760;
	st.shared.f64 	[%r175+-80], %fd761;
	fma.rn.f64 	%fd762, %fd691, %fd107, %fd741;
	mul.f64 	%fd763, %fd115, %fd762;
	ld.shared.f64 	%fd764, [%r175+-72];
	fma.rn.f64 	%fd765, %fd759, %fd763, %fd764;
	st.shared.f64 	[%r175+-72], %fd765;
	fma.rn.f64 	%fd766, %fd691, %fd108, %fd743;
	mul.f64 	%fd767, %fd115, %fd766;
	ld.shared.f64 	%fd768, [%r175+-64];
	fma.rn.f64 	%fd769, %fd759, %fd767, %fd768;
	st.shared.f64 	[%r175+-64], %fd769;
	fma.rn.f64 	%fd770, %fd691, %fd109, %fd745;
	mul.f64 	%fd771, %fd115, %fd770;
	ld.shared.f64 	%fd772, [%r175+-8];
	fma.rn.f64 	%fd773, %fd759, %fd771, %fd772;
	st.shared.f64 	[%r175+-8], %fd773;
	fma.rn.f64 	%fd774, %fd691, %fd110, %fd747;
	mul.f64 	%fd775, %fd115, %fd774;
	ld.shared.f64 	%fd776, [%r175];
	fma.rn.f64 	%fd777, %fd759, %fd775, %fd776;
	st.shared.f64 	[%r175], %fd777;
	fma.rn.f64 	%fd778, %fd691, %fd111, %fd749;
	mul.f64 	%fd779, %fd115, %fd778;
	ld.shared.f64 	%fd780, [%r175+8];
	fma.rn.f64 	%fd781, %fd759, %fd779, %fd780;
	st.shared.f64 	[%r175+8], %fd781;
	fma.rn.f64 	%fd782, %fd691, %fd112, %fd751;
	mul.f64 	%fd783, %fd115, %fd782;
	ld.shared.f64 	%fd784, [%r175+64];
	fma.rn.f64 	%fd785, %fd759, %fd783, %fd784;
	st.shared.f64 	[%r175+64], %fd785;
	fma.rn.f64 	%fd786, %fd691, %fd113, %fd753;
	mul.f64 	%fd787, %fd115, %fd786;
	ld.shared.f64 	%fd788, [%r175+72];
	fma.rn.f64 	%fd789, %fd759, %fd787, %fd788;
	st.shared.f64 	[%r175+72], %fd789;
	fma.rn.f64 	%fd790, %fd691, %fd114, %fd755;
	mul.f64 	%fd791, %fd115, %fd790;
	ld.shared.f64 	%fd792, [%r175+80];
	fma.rn.f64 	%fd793, %fd759, %fd791, %fd792;
	st.shared.f64 	[%r175+80], %fd793;
	add.s64 	%rd151, %rd151, 24;
	add.s64 	%rd150, %rd150, 8;
	add.s32 	%r176, %r176, 24;
	add.s32 	%r175, %r175, 24;
	setp.ne.s32 	%p52, %r176, 152;
	@%p52 bra 	$L__BB0_12;
	add.s32 	%r174, %r174, 1;
	setp.ne.s32 	%p53, %r174, 3;
	@%p53 bra 	$L__BB0_11;
$L__BB0_14:
	add.s32 	%r173, %r173, 1;
	setp.ne.s32 	%p54, %r173, 4;
	@%p54 bra 	$L__BB0_9;
	ld.param.u32 	%r165, [_Z15kernelKinternalPddddddddPKdS1_S1_S1_iS1_S1_S1_S1_iS1_S1_S1_iidS1_S1__param_12];
	add.s32 	%r172, %r172, 1;
	setp.ne.s32 	%p55, %r172, %r165;
	@%p55 bra 	$L__BB0_8;
$L__BB0_16:
	ld.param.u32 	%r168, [_Z15kernelKinternalPddddddddPKdS1_S1_S1_iS1_S1_S1_S1_iS1_S1_S1_iidS1_S1__param_17];
	add.s32 	%r171, %r171, 1;
	setp.ne.s32 	%p56, %r171, %r168;
	@%p56 bra 	$L__BB0_6;
$L__BB0_17:
	mov.u32 	%r35, %tid.x;
	bar.sync 	0;
	mov.u32 	%r177, %ntid.x;
	setp.lt.u32 	%p57, %r177, 2;
	@%p57 bra 	$L__BB0_22;
	mov.u32 	%r137, matrixSubBlock;
	mad.lo.s32 	%r138, %r35, 648, %r137;
$L__BB0_19:
	shr.u32 	%r38, %r177, 1;
	setp.ge.u32 	%p58, %r35, %r38;
	@%p58 bra 	$L__BB0_21;
	mad.lo.s32 	%r139, %r38, 648, %r138;
	ld.shared.f64 	%fd794, [%r139];
	ld.shared.f64 	%fd795, [%r138];
	add.f64 	%fd796, %fd794, %fd795;
	st.shared.f64 	[%r138], %fd796;
	ld.shared.f64 	%fd797, [%r139+8];
	ld.shared.f64 	%fd798, [%r138+8];
	add.f64 	%fd799, %fd797, %fd798;
	st.shared.f64 	[%r138+8], %fd799;
	ld.shared.f64 	%fd800, [%r139+16];
	ld.shared.f64 	%fd801, [%r138+16];
	add.f64 	%fd802, %fd800, %fd801;
	st.shared.f64 	[%r138+16], %fd802;
	ld.shared.f64 	%fd803, [%r139+24];
	ld.shared.f64 	%fd804, [%r138+24];
	add.f64 	%fd805, %fd803, %fd804;
	st.shared.f64 	[%r138+24], %fd805;
	ld.shared.f64 	%fd806, [%r139+32];
	ld.shared.f64 	%fd807, [%r138+32];
	add.f64 	%fd808, %fd806, %fd807;
	st.shared.f64 	[%r138+32], %fd808;
	ld.shared.f64 	%fd809, [%r139+40];
	ld.shared.f64 	%fd810, [%r138+40];
	add.f64 	%fd811, %fd809, %fd810;
	st.shared.f64 	[%r138+40], %fd811;
	ld.shared.f64 	%fd812, [%r139+48];
	ld.shared.f64 	%fd813, [%r138+48];
	add.f64 	%fd814, %fd812, %fd813;
	st.shared.f64 	[%r138+48], %fd814;
	ld.shared.f64 	%fd815, [%r139+56];
	ld.shared.f64 	%fd816, [%r138+56];
	add.f64 	%fd817, %fd815, %fd816;
	st.shared.f64 	[%r138+56], %fd817;
	ld.shared.f64 	%fd818, [%r139+64];
	ld.shared.f64 	%fd819, [%r138+64];
	add.f64 	%fd820, %fd818, %fd819;
	st.shared.f64 	[%r138+64], %fd820;
	ld.shared.f64 	%fd821, [%r139+72];
	ld.shared.f64 	%fd822, [%r138+72];
	add.f64 	%fd823, %fd821, %fd822;
	st.shared.f64 	[%r138+72], %fd823;
	ld.shared.f64 	%fd824, [%r139+80];
	ld.shared.f64 	%fd825, [%r138+80];
	add.f64 	%fd826, %fd824, %fd825;
	st.shared.f64 	[%r138+80], %fd826;
	ld.shared.f64 	%fd827, [%r139+88];
	ld.shared.f64 	%fd828, [%r138+88];
	add.f64 	%fd829, %fd827, %fd828;
	st.shared.f64 	[%r138+88], %fd829;
	ld.shared.f64 	%fd830, [%r139+96];
	ld.shared.f64 	%fd831, [%r138+96];
	add.f64 	%fd832, %fd830, %fd831;
	st.shared.f64 	[%r138+96], %fd832;
	ld.shared.f64 	%fd833, [%r139+104];
	ld.shared.f64 	%fd834, [%r138+104];
	add.f64 	%fd835, %fd833, %fd834;
	st.shared.f64 	[%r138+104], %fd835;
	ld.shared.f64 	%fd836, [%r139+112];
	ld.shared.f64 	%fd837, [%r138+112];
	add.f64 	%fd838, %fd836, %fd837;
	st.shared.f64 	[%r138+112], %fd838;
	ld.shared.f64 	%fd839, [%r139+120];
	ld.shared.f64 	%fd840, [%r138+120];
	add.f64 	%fd841, %fd839, %fd840;
	st.shared.f64 	[%r138+120], %fd841;
	ld.shared.f64 	%fd842, [%r139+128];
	ld.shared.f64 	%fd843, [%r138+128];
	add.f64 	%fd844, %fd842, %fd843;
	st.shared.f64 	[%r138+128], %fd844;
	ld.shared.f64 	%fd845, [%r139+136];
	ld.shared.f64 	%fd846, [%r138+136];
	add.f64 	%fd847, %fd845, %fd846;
	st.shared.f64 	[%r138+136], %fd847;
	ld.shared.f64 	%fd848, [%r139+144];
	ld.shared.f64 	%fd849, [%r138+144];
	add.f64 	%fd850, %fd848, %fd849;
	st.shared.f64 	[%r138+144], %fd850;
	ld.shared.f64 	%fd851, [%r139+152];
	ld.shared.f64 	%fd852, [%r138+152];
	add.f64 	%fd853, %fd851, %fd852;
	st.shared.f64 	[%r138+152], %fd853;
	ld.shared.f64 	%fd854, [%r139+160];
	ld.shared.f64 	%fd855, [%r138+160];
	add.f64 	%fd856, %fd854, %fd855;
	st.shared.f64 	[%r138+160], %fd856;
	ld.shared.f64 	%fd857, [%r139+168];
	ld.shared.f64 	%fd858, [%r138+168];
	add.f64 	%fd859, %fd857, %fd858;
	st.shared.f64 	[%r138+168], %fd859;
	ld.shared.f64 	%fd860, [%r139+176];
	ld.shared.f64 	%fd861, [%r138+176];
	add.f64 	%fd862, %fd860, %fd861;
	st.shared.f64 	[%r138+176], %fd862;
	ld.shared.f64 	%fd863, [%r139+184];
	ld.shared.f64 	%fd864, [%r138+184];
	add.f64 	%fd865, %fd863, %fd864;
	st.shared.f64 	[%r138+184], %fd865;
	ld.shared.f64 	%fd866, [%r139+192];
	ld.shared.f64 	%fd867, [%r138+192];
	add.f64 	%fd868, %fd866, %fd867;
	st.shared.f64 	[%r138+192], %fd868;
	ld.shared.f64 	%fd869, [%r139+200];
	ld.shared.f64 	%fd870, [%r138+200];
	add.f64 	%fd871, %fd869, %fd870;
	st.shared.f64 	[%r138+200], %fd871;
	ld.shared.f64 	%fd872, [%r139+208];
	ld.shared.f64 	%fd873, [%r138+208];
	add.f64 	%fd874, %fd872, %fd873;
	st.shared.f64 	[%r138+208], %fd874;
	ld.shared.f64 	%fd875, [%r139+216];
	ld.shared.f64 	%fd876, [%r138+216];
	add.f64 	%fd877, %fd875, %fd876;
	st.shared.f64 	[%r138+216], %fd877;
	ld.shared.f64 	%fd878, [%r139+224];
	ld.shared.f64 	%fd879, [%r138+224];
	add.f64 	%fd880, %fd878, %fd879;
	st.shared.f64 	[%r138+224], %fd880;
	ld.shared.f64 	%fd881, [%r139+232];
	ld.shared.f64 	%fd882, [%r138+232];
	add.f64 	%fd883, %fd881, %fd882;
	st.shared.f64 	[%r138+232], %fd883;
	ld.shared.f64 	%fd884, [%r139+240];
	ld.shared.f64 	%fd885, [%r138+240];
	add.f64 	%fd886, %fd884, %fd885;
	st.shared.f64 	[%r138+240], %fd886;
	ld.shared.f64 	%fd887, [%r139+248];
	ld.shared.f64 	%fd888, [%r138+248];
	add.f64 	%fd889, %fd887, %fd888;
	st.shared.f64 	[%r138+248], %fd889;
	ld.shared.f64 	%fd890, [%r139+256];
	ld.shared.f64 	%fd891, [%r138+256];
	add.f64 	%fd892, %fd890, %fd891;
	st.shared.f64 	[%r138+256], %fd892;
	ld.shared.f64 	%fd893, [%r139+264];
	ld.shared.f64 	%fd894, [%r138+264];
	add.f64 	%fd895, %fd893, %fd894;
	st.shared.f64 	[%r138+264], %fd895;
	ld.shared.f64 	%fd896, [%r139+272];
	ld.shared.f64 	%fd897, [%r138+272];
	add.f64 	%fd898, %fd896, %fd897;
	st.shared.f64 	[%r138+272], %fd898;
	ld.shared.f64 	%fd899, [%r139+280];
	ld.shared.f64 	%fd900, [%r138+280];
	add.f64 	%fd901, %fd899, %fd900;
	st.shared.f64 	[%r138+280], %fd901;
	ld.shared.f64 	%fd902, [%r139+288];
	ld.shared.f64 	%fd903, [%r138+288];
	add.f64 	%fd904, %fd902, %fd903;
	st.shared.f64 	[%r138+288], %fd904;
	ld.shared.f64 	%fd905, [%r139+296];
	ld.shared.f64 	%fd906, [%r138+296];
	add.f64 	%fd907, %fd905, %fd906;
	st.shared.f64 	[%r138+296], %fd907;
	ld.shared.f64 	%fd908, [%r139+304];
	ld.shared.f64 	%fd909, [%r138+304];
	add.f64 	%fd910, %fd908, %fd909;
	st.shared.f64 	[%r138+304], %fd910;
	ld.shared.f64 	%fd911, [%r139+312];
	ld.shared.f64 	%fd912, [%r138+312];
	add.f64 	%fd913, %fd911, %fd912;
	st.shared.f64 	[%r138+312], %fd913;
	ld.shared.f64 	%fd914, [%r139+320];
	ld.shared.f64 	%fd915, [%r138+320];
	add.f64 	%fd916, %fd914, %fd915;
	st.shared.f64 	[%r138+320], %fd916;
	ld.shared.f64 	%fd917, [%r139+328];
	ld.shared.f64 	%fd918, [%r138+328];
	add.f64 	%fd919, %fd917, %fd918;
	st.shared.f64 	[%r138+328], %fd919;
	ld.shared.f64 	%fd920, [%r139+336];
	ld.shared.f64 	%fd921, [%r138+336];
	add.f64 	%fd922, %fd920, %fd921;
	st.shared.f64 	[%r138+336], %fd922;
	ld.shared.f64 	%fd923, [%r139+344];
	ld.shared.f64 	%fd924, [%r138+344];
	add.f64 	%fd925, %fd923, %fd924;
	st.shared.f64 	[%r138+344], %fd925;
	ld.shared.f64 	%fd926, [%r139+352];
	ld.shared.f64 	%fd927, [%r138+352];
	add.f64 	%fd928, %fd926, %fd927;
	st.shared.f64 	[%r138+352], %fd928;
	ld.shared.f64 	%fd929, [%r139+360];
	ld.shared.f64 	%fd930, [%r138+360];
	add.f64 	%fd931, %fd929, %fd930;
	st.shared.f64 	[%r138+360], %fd931;
	ld.shared.f64 	%fd932, [%r139+368];
	ld.shared.f64 	%fd933, [%r138+368];
	add.f64 	%fd934, %fd932, %fd933;
	st.shared.f64 	[%r138+368], %fd934;
	ld.shared.f64 	%fd935, [%r139+376];
	ld.shared.f64 	%fd936, [%r138+376];
	add.f64 	%fd937, %fd935, %fd936;
	st.shared.f64 	[%r138+376], %fd937;
	ld.shared.f64 	%fd938, [%r139+384];
	ld.shared.f64 	%fd939, [%r138+384];
	add.f64 	%fd940, %fd938, %fd939;
	st.shared.f64 	[%r138+384], %fd940;
	ld.shared.f64 	%fd941, [%r139+392];
	ld.shared.f64 	%fd942, [%r138+392];
	add.f64 	%fd943, %fd941, %fd942;
	st.shared.f64 	[%r138+392], %fd943;
	ld.shared.f64 	%fd944, [%r139+400];
	ld.shared.f64 	%fd945, [%r138+400];
	add.f64 	%fd946, %fd944, %fd945;
	st.shared.f64 	[%r138+400], %fd946;
	ld.shared.f64 	%fd947, [%r139+408];
	ld.shared.f64 	%fd948, [%r138+408];
	add.f64 	%fd949, %fd947, %fd948;
	st.shared.f64 	[%r138+408], %fd949;
	ld.shared.f64 	%fd950, [%r139+416];
	ld.shared.f64 	%fd951, [%r138+416];
	add.f64 	%fd952, %fd950, %fd951;
	st.shared.f64 	[%r138+416], %fd952;
	ld.shared.f64 	%fd953, [%r139+424];
	ld.shared.f64 	%fd954, [%r138+424];
	add.f64 	%fd955, %fd953, %fd954;
	st.shared.f64 	[%r138+424], %fd955;
	ld.shared.f64 	%fd956, [%r139+432];
	ld.shared.f64 	%fd957, [%r138+432];
	add.f64 	%fd958, %fd956, %fd957;
	st.shared.f64 	[%r138+432], %fd958;
	ld.shared.f64 	%fd959, [%r139+440];
	ld.shared.f64 	%fd960, [%r138+440];
	add.f64 	%fd961, %fd959, %fd960;
	st.shared.f64 	[%r138+440], %fd961;
	ld.shared.f64 	%fd962, [%r139+448];
	ld.shared.f64 	%fd963, [%r138+448];
	add.f64 	%fd964, %fd962, %fd963;
	st.shared.f64 	[%r138+448], %fd964;
	ld.shared.f64 	%fd965, [%r139+456];
	ld.shared.f64 	%fd966, [%r138+456];
	add.f64 	%fd967, %fd965, %fd966;
	st.shared.f64 	[%r138+456], %fd967;
	ld.shared.f64 	%fd968, [%r139+464];
	ld.shared.f64 	%fd969, [%r138+464];
	add.f64 	%fd970, %fd968, %fd969;
	st.shared.f64 	[%r138+464], %fd970;
	ld.shared.f64 	%fd971, [%r139+472];
	ld.shared.f64 	%fd972, [%r138+472];
	add.f64 	%fd973, %fd971, %fd972;
	st.shared.f64 	[%r138+472], %fd973;
	ld.shared.f64 	%fd974, [%r139+480];
	ld.shared.f64 	%fd975, [%r138+480];
	add.f64 	%fd976, %fd974, %fd975;
	st.shared.f64 	[%r138+480], %fd976;
	ld.shared.f64 	%fd977, [%r139+488];
	ld.shared.f64 	%fd978, [%r138+488];
	add.f64 	%fd979, %fd977, %fd978;
	st.shared.f64 	[%r138+488], %fd979;
	ld.shared.f64 	%fd980, [%r139+496];
	ld.shared.f64 	%fd981, [%r138+496];
	add.f64 	%fd982, %fd980, %fd981;
	st.shared.f64 	[%r138+496], %fd982;
	ld.shared.f64 	%fd983, [%r139+504];
	ld.shared.f64 	%fd984, [%r138+504];
	add.f64 	%fd985, %fd983, %fd984;
	st.shared.f64 	[%r138+504], %fd985;
	ld.shared.f64 	%fd986, [%r139+512];
	ld.shared.f64 	%fd987, [%r138+512];
	add.f64 	%fd988, %fd986, %fd987;
	st.shared.f64 	[%r138+512], %fd988;
	ld.shared.f64 	%fd989, [%r139+520];
	ld.shared.f64 	%fd990, [%r138+520];
	add.f64 	%fd991, %fd989, %fd990;
	st.shared.f64 	[%r138+520], %fd991;
	ld.shared.f64 	%fd992, [%r139+528];
	ld.shared.f64 	%fd993, [%r138+528];
	add.f64 	%fd994, %fd992, %fd993;
	st.shared.f64 	[%r138+528], %fd994;
	ld.shared.f64 	%fd995, [%r139+536];
	ld.shared.f64 	%fd996, [%r138+536];
	add.f64 	%fd997, %fd995, %fd996;
	st.shared.f64 	[%r138+536], %fd997;
	ld.shared.f64 	%fd998, [%r139+544];
	ld.shared.f64 	%fd999, [%r138+544];
	add.f64 	%fd1000, %fd998, %fd999;
	st.shared.f64 	[%r138+544], %fd1000;
	ld.shared.f64 	%fd1001, [%r139+552];
	ld.shared.f64 	%fd1002, [%r138+552];
	add.f64 	%fd1003, %fd1001, %fd1002;
	st.shared.f64 	[%r138+552], %fd1003;
	ld.shared.f64 	%fd1004, [%r139+560];
	ld.shared.f64 	%fd1005, [%r138+560];
	add.f64 	%fd1006, %fd1004, %fd1005;
	st.shared.f64 	[%r138+560], %fd1006;
	ld.shared.f64 	%fd1007, [%r139+568];
	ld.shared.f64 	%fd1008, [%r138+568];
	add.f64 	%fd1009, %fd1007, %fd1008;
	st.shared.f64 	[%r138+568], %fd1009;
	ld.shared.f64 	%fd1010, [%r139+576];
	ld.shared.f64 	%fd1011, [%r138+576];
	add.f64 	%fd1012, %fd1010, %fd1011;
	st.shared.f64 	[%r138+576], %fd1012;
	ld.shared.f64 	%fd1013, [%r139+584];
	ld.shared.f64 	%fd1014, [%r138+584];
	add.f64 	%fd1015, %fd1013, %fd1014;
	st.shared.f64 	[%r138+584], %fd1015;
	ld.shared.f64 	%fd1016, [%r139+592];
	ld.shared.f64 	%fd1017, [%r138+592];
	add.f64 	%fd1018, %fd1016, %fd1017;
	st.shared.f64 	[%r138+592], %fd1018;
	ld.shared.f64 	%fd1019, [%r139+600];
	ld.shared.f64 	%fd1020, [%r138+600];
	add.f64 	%fd1021, %fd1019, %fd1020;
	st.shared.f64 	[%r138+600], %fd1021;
	ld.shared.f64 	%fd1022, [%r139+608];
	ld.shared.f64 	%fd1023, [%r138+608];
	add.f64 	%fd1024, %fd1022, %fd1023;
	st.shared.f64 	[%r138+608], %fd1024;
	ld.shared.f64 	%fd1025, [%r139+616];
	ld.shared.f64 	%fd1026, [%r138+616];
	add.f64 	%fd1027, %fd1025, %fd1026;
	st.shared.f64 	[%r138+616], %fd1027;
	ld.shared.f64 	%fd1028, [%r139+624];
	ld.shared.f64 	%fd1029, [%r138+624];
	add.f64 	%fd1030, %fd1028, %fd1029;
	st.shared.f64 	[%r138+624], %fd1030;
	ld.shared.f64 	%fd1031, [%r139+632];
	ld.shared.f64 	%fd1032, [%r138+632];
	add.f64 	%fd1033, %fd1031, %fd1032;
	st.shared.f64 	[%r138+632], %fd1033;
	ld.shared.f64 	%fd1034, [%r139+640];
	ld.shared.f64 	%fd1035, [%r138+640];
	add.f64 	%fd1036, %fd1034, %fd1035;
	st.shared.f64 	[%r138+640], %fd1036;
$L__BB0_21:
	bar.sync 	0;
	setp.gt.u32 	%p59, %r177, 3;
	mov.u32 	%r177, %r38;
	@%p59 bra 	$L__BB0_19;
$L__BB0_22:
	setp.ne.s32 	%p60, %r35, 0;
	@%p60 bra 	$L__BB0_43;
	mov.u32 	%r142, %nctaid.x;
	mov.u32 	%r143, %nctaid.y;
	mov.u32 	%r144, %ctaid.z;
	mul.lo.s32 	%r145, %r143, %r144;
	mul.lo.s32 	%r146, %r145, 81;
	mov.f64 	%fd1037, 0d4024000000000000;
	{
	.reg .b32 %temp; 
	mov.b64 	{%temp, %r147}, %fd1037;
	}
	mov.f64 	%fd1038, 0dC02C000000000000;
	{
	.reg .b32 %temp; 
	mov.b64 	{%temp, %r148}, %fd1038;
	}
	and.b32  	%r150, %r148, 2146435072;
	setp.eq.s32 	%p61, %r150, 1074790400;
	{ // callseq 3, 0
	.param .b64 param0;
	st.param.f64 	[param0], 0d4024000000000000;
	.param .b64 param1;
	st.param.f64 	[param1], 0dC02C000000000000;
	.param .b64 retval0;
	call.uni (retval0), 
	__internal_accurate_pow, 
	(
	param0, 
	param1
	);
	ld.param.f64 	%fd1039, [retval0];
	} // callseq 3
	setp.lt.s32 	%p62, %r147, 0;
	neg.f64 	%fd1041, %fd1039;
	selp.f64 	%fd1042, %fd1041, %fd1039, %p61;
	selp.f64 	%fd116, %fd1042, %fd1039, %p62;
	mov.u32 	%r151, %ctaid.y;
	mad.lo.s32 	%r152, %r151, 81, %r146;
	add.s32 	%r153, %r152, 9;
	add.s32 	%r154, %r152, 18;
	add.s32 	%r155, %r152, 27;
	add.s32 	%r156, %r152, 36;
	add.s32 	%r157, %r152, 45;
	add.s32 	%r158, %r152, 54;
	add.s32 	%r159, %r152, 63;
	add.s32 	%r160, %r152, 72;
	mov.u32 	%r161, %ctaid.x;
	mul.lo.s32 	%r162, %r161, 9;
	mad.lo.s32 	%r187, %r152, %r142, %r162;
	mad.lo.s32 	%r186, %r153, %r142, %r162;
	mad.lo.s32 	%r185, %r154, %r142, %r162;
	mad.lo.s32 	%r184, %r155, %r142, %r162;
	mad.lo.s32 	%r183, %r156, %r142, %r162;
	mad.lo.s32 	%r182, %r157, %r142, %r162;
	mad.lo.s32 	%r181, %r158, %r142, %r162;
	mad.lo.s32 	%r180, %r159, %r142, %r162;
	mad.lo.s32 	%r178, %r160, %r142, %r162;
	mov.u32 	%r163, matrixSubBlock;
	add.s32 	%r179, %r163, 32;
	mov.b32 	%r188, 32;
$L__BB0_24:
	ld.param.u64 	%rd139, [_Z15kernelKinternalPddddddddPKdS1_S1_S1_iS1_S1_S1_S1_iS1_S1_S1_iidS1_S1__param_0];
	cvta.to.global.u64 	%rd12, %rd139;
	ld.shared.f64 	%fd117, [%r179+-32];
	abs.f64 	%fd1043, %fd117;
	setp.leu.f64 	%p63, %fd1043, %fd116;
	@%p63 bra 	$L__BB0_26;
	ld.param.f64 	%fd1088, [_Z15kernelKinternalPddddddddPKdS1_S1_S1_iS1_S1_S1_S1_iS1_S1_S1_iidS1_S1__param_7];
	div.rn.f64 	%fd1044, %fd117, %fd1088;
	mul.wide.u32 	%rd121, %r187, 8;
	add.s64 	%rd122, %rd12, %rd121;
	ld.global.f64 	%fd1045, [%rd122];
	add.f64 	%fd1046, %fd1045, %fd1044;
	st.global.f64 	[%rd122], %fd1046;
$L__BB0_26:
	ld.shared.f64 	%fd118, [%r179+-24];
	abs.f64 	%fd1047, %fd118;
	setp.leu.f64 	%p64, %fd1047, %fd116;
	@%p64 bra 	$L__BB0_28;
	ld.param.f64 	%fd1089, [_Z15kernelKinternalPddddddddPKdS1_S1_S1_iS1_S1_S1_S1_iS1_S1_S1_iidS1_S1__param_7];
	div.rn.f64 	%fd1048, %fd118, %fd1089;
	mul.wide.u32 	%rd123, %r186, 8;
	add.s64 	%rd124, %rd12, %rd123;
	ld.global.f64 	%fd1049, [%rd124];
	add.f64 	%fd1050, %fd1049, %fd1048;
	st.global.f64 	[%rd124], %fd1050;
$L__BB0_28:
	ld.shared.f64 	%fd119, [%r179+-16];
	abs.f64 	%fd1051, %fd119;
	setp.leu.f64 	%p65, %fd1051, %fd116;
	@%p65 bra 	$L__BB0_30;
	ld.param.f64 	%fd1090, [_Z15kernelKinternalPddddddddPKdS1_S1_S1_iS1_S1_S1_S1_iS1_S1_S1_iidS1_S1__param_7];
	div.rn.f64 	%fd1052, %fd119, %fd1090;
	mul.wide.u32 	%rd125, %r185, 8;
	add.s64 	%rd126, %rd12, %rd125;
	ld.global.f64 	%fd1053, [%rd126];
	add.f64 	%fd1054, %fd1053, %fd1052;
	st.global.f64 	[%rd126], %fd1054;
$L__BB0_30:
	ld.shared.f64 	%fd120, [%r179+-8];
	abs.f64 	%fd1055, %fd120;
	setp.leu.f64 	%p66, %fd1055, %fd116;
	@%p66 bra 	$L__BB0_32;
	ld.param.f64 	%fd1091, [_Z15kernelKinternalPddddddddPKdS1_S1_S1_iS1_S1_S1_S1_iS1_S1_S1_iidS1_S1__param_7];
	div.rn.f64 	%fd1056, %fd120, %fd1091;
	mul.wide.u32 	%rd127, %r184, 8;
	add.s64 	%rd128, %rd12, %rd127;
	ld.global.f64 	%fd1057, [%rd128];
	add.f64 	%fd1058, %fd1057, %fd1056;
	st.global.f64 	[%rd128], %fd1058;
$L__BB0_32:
	ld.shared.f64 	%fd121, [%r179];
	abs.f64 	%fd1059, %fd121;
	setp.leu.f64 	%p67, %fd1059, %fd116;
	@%p67 bra 	$L__BB0_34;
	ld.param.f64 	%fd1092, [_Z15kernelKinternalPddddddddPKdS1_S1_S1_iS1_S1_S1_S1_iS1_S1_S1_iidS1_S1__param_7];
	div.rn.f64 	%fd1060, %fd121, %fd1092;
	mul.wide.u32 	%rd129, %r183, 8;
	add.s64 	%rd130, %rd12, %rd129;
	ld.global.f64 	%fd1061, [%rd130];
	add.f64 	%fd1062, %fd1061, %fd1060;
	st.global.f64 	[%rd130], %fd1062;
$L__BB0_34:
	ld.shared.f64 	%fd122, [%r179+8];
	abs.f64 	%fd1063, %fd122;
	setp.leu.f64 	%p68, %fd1063, %fd116;
	@%p68 bra 	$L__BB0_36;
	ld.param.f64 	%fd1093, [_Z15kernelKinternalPddddddddPKdS1_S1_S1_iS1_S1_S1_S1_iS1_S1_S1_iidS1_S1__param_7];
	div.rn.f64 	%fd1064, %fd122, %fd1093;
	mul.wide.u32 	%rd131, %r182, 8;
	add.s64 	%rd132, %rd12, %rd131;
	ld.global.f64 	%fd1065, [%rd132];
	add.f64 	%fd1066, %fd1065, %fd1064;
	st.global.f64 	[%rd132], %fd1066;
$L__BB0_36:
	ld.shared.f64 	%fd123, [%r179+16];
	abs.f64 	%fd1067, %fd123;
	setp.leu.f64 	%p69, %fd1067, %fd116;
	@%p69 bra 	$L__BB0_38;
	ld.param.f64 	%fd1094, [_Z15kernelKinternalPddddddddPKdS1_S1_S1_iS1_S1_S1_S1_iS1_S1_S1_iidS1_S1__param_7];
	div.rn.f64 	%fd1068, %fd123, %fd1094;
	mul.wide.u32 	%rd133, %r181, 8;
	add.s64 	%rd134, %rd12, %rd133;
	ld.global.f64 	%fd1069, [%rd134];
	add.f64 	%fd1070, %fd1069, %fd1068;
	st.global.f64 	[%rd134], %fd1070;
$L__BB0_38:
	ld.shared.f64 	%fd124, [%r179+24];
	abs.f64 	%fd1071, %fd124;
	setp.leu.f64 	%p70, %fd1071, %fd116;
	@%p70 bra 	$L__BB0_40;
	ld.param.f64 	%fd1095, [_Z15kernelKinternalPddddddddPKdS1_S1_S1_iS1_S1_S1_S1_iS1_S1_S1_iidS1_S1__param_7];
	div.rn.f64 	%fd1072, %fd124, %fd1095;
	mul.wide.u32 	%rd135, %r180, 8;
	add.s64 	%rd136, %rd12, %rd135;
	ld.global.f64 	%fd1073, [%rd136];
	add.f64 	%fd1074, %fd1073, %fd1072;
	st.global.f64 	[%rd136], %fd1074;
$L__BB0_40:
	ld.shared.f64 	%fd125, [%r179+32];
	abs.f64 	%fd1075, %fd125;
	setp.leu.f64 	%p71, %fd1075, %fd116;
	@%p71 bra 	$L__BB0_42;
	ld.param.f64 	%fd1096, [_Z15kernelKinternalPddddddddPKdS1_S1_S1_iS1_S1_S1_S1_iS1_S1_S1_iidS1_S1__param_7];
	div.rn.f64 	%fd1076, %fd125, %fd1096;
	mul.wide.u32 	%rd137, %r178, 8;
	add.s64 	%rd138, %rd12, %rd137;
	ld.global.f64 	%fd1077, [%rd138];
	add.f64 	%fd1078, %fd1077, %fd1076;
	st.global.f64 	[%rd138], %fd1078;
$L__BB0_42:
	add.s32 	%r188, %r188, 72;
	add.s32 	%r187, %r187, 1;
	add.s32 	%r186, %r186, 1;
	add.s32 	%r185, %r185, 1;
	add.s32 	%r184, %r184, 1;
	add.s32 	%r183, %r183, 1;
	add.s32 	%r182, %r182, 1;
	add.s32 	%r181, %r181, 1;
	add.s32 	%r180, %r180, 1;
	add.s32 	%r179, %r179, 72;
	add.s32 	%r178, %r178, 1;
	setp.ne.s32 	%p72, %r188, 680;
	@%p72 bra 	$L__BB0_24;
$L__BB0_43:
	ret;

}
.func  (.param .b64 func_retval0) __internal_accurate_pow(
	.param .b64 __internal_accurate_pow_param_0,
	.param .b64 __internal_accurate_pow_param_1
)
{
	.reg .pred 	%p<8>;
	.reg .b32 	%r<49>;
	.reg .b32 	%f<3>;
	.reg .b64 	%fd<109>;

	ld.param.f64 	%fd10, [__internal_accurate_pow_param_0];
	ld.param.f64 	%fd11, [__internal_accurate_pow_param_1];
	{
	.reg .b32 %temp; 
	mov.b64 	{%temp, %r46}, %fd10;
	}
	{
	.reg .b32 %temp; 
	mov.b64 	{%r45, %temp}, %fd10;
	}
	shr.u32 	%r47, %r46, 20;
	setp.gt.u32 	%p1, %r46, 1048575;
	@%p1 bra 	$L__BB1_2;
	mul.f64 	%fd12, %fd10, 0d4350000000000000;
	{
	.reg .b32 %temp; 
	mov.b64 	{%temp, %r46}, %fd12;
	}
	{
	.reg .b32 %temp; 
	mov.b64 	{%r45, %temp}, %fd12;
	}
	shr.u32 	%r16, %r46, 20;
	add.s32 	%r47, %r16, -54;
$L__BB1_2:
	add.s32 	%r48, %r47, -1023;
	and.b32  	%r17, %r46, -2146435073;
	or.b32  	%r18, %r17, 1072693248;
	mov.b64 	%fd107, {%r45, %r18};
	setp.lt.u32 	%p2, %r18, 1073127583;
	@%p2 bra 	$L__BB1_4;
	{
	.reg .b32 %temp; 
	mov.b64 	{%r19, %temp}, %fd107;
	}
	{
	.reg .b32 %temp; 
	mov.b64 	{%temp, %r20}, %fd107;
	}
	add.s32 	%r21, %r20, -1048576;
	mov.b64 	%fd107, {%r19, %r21};
	add.s32 	%r48, %r47, -1022;
$L__BB1_4:
	add.f64 	%fd13, %fd107, 0dBFF0000000000000;
	add.f64 	%fd14, %fd107, 0d3FF0000000000000;
	rcp.approx.ftz.f64 	%fd15, %fd14;
	neg.f64 	%fd16, %fd14;
	fma.rn.f64 	%fd17, %fd16, %fd15, 0d3FF0000000000000;
	fma.rn.f64 	%fd18, %fd17, %fd17, %fd17;
	fma.rn.f64 	%fd19, %fd18, %fd15, %fd15;
	mul.f64 	%fd20, %fd13, %fd19;
	fma.rn.f64 	%fd21, %fd13, %fd19, %fd20;
	mul.f64 	%fd22, %fd21, %fd21;
	fma.rn.f64 	%fd23, %fd22, 0d3EB0F5FF7D2CAFE2, 0d3ED0F5D241AD3B5A;
	fma.rn.f64 	%fd24, %fd23, %fd22, 0d3EF3B20A75488A3F;
	fma.rn.f64 	%fd25, %fd24, %fd22, 0d3F1745CDE4FAECD5;
	fma.rn.f64 	%fd26, %fd25, %fd22, 0d3F3C71C7258A578B;
	fma.rn.f64 	%fd27, %fd26, %fd22, 0d3F6249249242B910;
	fma.rn.f64 	%fd28, %fd27, %fd22, 0d3F89999999999DFB;
	sub.f64 	%fd29, %fd13, %fd21;
	add.f64 	%fd30, %fd29, %fd29;
	neg.f64 	%fd31, %fd21;
	fma.rn.f64 	%fd32, %fd31, %fd13, %fd30;
	mul.f64 	%fd33, %fd19, %fd32;
	fma.rn.f64 	%fd34, %fd22, %fd28, 0d3FB5555555555555;
	mov.f64 	%fd35, 0d3FB5555555555555;
	sub.f64 	%fd36, %fd35, %fd34;
	fma.rn.f64 	%fd37, %fd22, %fd28, %fd36;
	add.f64 	%fd38, %fd37, 0dBC46A4CB00B9E7B0;
	add.f64 	%fd39, %fd34, %fd38;
	sub.f64 	%fd40, %fd34, %fd39;
	add.f64 	%fd41, %fd38, %fd40;
	mul.rn.f64 	%fd42, %fd21, %fd21;
	neg.f64 	%fd43, %fd42;
	fma.rn.f64 	%fd44, %fd21, %fd21, %fd43;
	{
	.reg .b32 %temp; 
	mov.b64 	{%r22, %temp}, %fd33;
	}
	{
	.reg .b32 %temp; 
	mov.b64 	{%temp, %r23}, %fd33;
	}
	add.s32 	%r24, %r23, 1048576;
	mov.b64 	%fd45, {%r22, %r24};
	fma.rn.f64 	%fd46, %fd21, %fd45, %fd44;
	mul.rn.f64 	%fd47, %fd42, %fd21;
	neg.f64 	%fd48, %fd47;
	fma.rn.f64 	%fd49, %fd42, %fd21, %fd48;
	fma.rn.f64 	%fd50, %fd42, %fd33, %fd49;
	fma.rn.f64 	%fd51, %fd46, %fd21, %fd50;
	mul.rn.f64 	%fd52, %fd39, %fd47;
	neg.f64 	%fd53, %fd52;
	fma.rn.f64 	%fd54, %fd39, %fd47, %fd53;
	fma.rn.f64 	%fd55, %fd39, %fd51, %fd54;
	fma.rn.f64 	%fd56, %fd41, %fd47, %fd55;
	add.f64 	%fd57, %fd52, %fd56;
	sub.f64 	%fd58, %fd52, %fd57;
	add.f64 	%fd59, %fd56, %fd58;
	add.f64 	%fd60, %fd21, %fd57;
	sub.f64 	%fd61, %fd21, %fd60;
	add.f64 	%fd62, %fd57, %fd61;
	add.f64 	%fd63, %fd59, %fd62;
	add.f64 	%fd64, %fd33, %fd63;
	add.f64 	%fd65, %fd60, %fd64;
	sub.f64 	%fd66, %fd60, %fd65;
	add.f64 	%fd67, %fd64, %fd66;
	xor.b32  	%r25, %r48, -2147483648;
	mov.b32 	%r26, 1127219200;
	mov.b64 	%fd68, {%r25, %r26};
	mov.b32 	%r27, -2147483648;
	mov.b64 	%fd69, {%r27, %r26};
	sub.f64 	%fd70, %fd68, %fd69;
	fma.rn.f64 	%fd71, %fd70, 0d3FE62E42FEFA39EF, %fd65;
	fma.rn.f64 	%fd72, %fd70, 0dBFE62E42FEFA39EF, %fd71;
	sub.f64 	%fd73, %fd72, %fd65;
	sub.f64 	%fd74, %fd67, %fd73;
	fma.rn.f64 	%fd75, %fd70, 0d3C7ABC9E3B39803F, %fd74;
	add.f64 	%fd76, %fd71, %fd75;
	sub.f64 	%fd77, %fd71, %fd76;
	add.f64 	%fd78, %fd75, %fd77;
	{
	.reg .b32 %temp; 
	mov.b64 	{%temp, %r28}, %fd11;
	}
	{
	.reg .b32 %temp; 
	mov.b64 	{%r29, %temp}, %fd11;
	}
	shl.b32 	%r30, %r28, 1;
	setp.gt.u32 	%p3, %r30, -33554433;
	and.b32  	%r31, %r28, -15728641;
	selp.b32 	%r32, %r31, %r28, %p3;
	mov.b64 	%fd79, {%r29, %r32};
	mul.rn.f64 	%fd80, %fd76, %fd79;
	neg.f64 	%fd81, %fd80;
	fma.rn.f64 	%fd82, %fd76, %fd79, %fd81;
	fma.rn.f64 	%fd83, %fd78, %fd79, %fd82;
	add.f64 	%fd4, %fd80, %fd83;
	sub.f64 	%fd84, %fd80, %fd4;
	add.f64 	%fd5, %fd83, %fd84;
	fma.rn.f64 	%fd85, %fd4, 0d3FF71547652B82FE, 0d4338000000000000;
	{
	.reg .b32 %temp; 
	mov.b64 	{%r13, %temp}, %fd85;
	}
	mov.f64 	%fd86, 0dC338000000000000;
	add.rn.f64 	%fd87, %fd85, %fd86;
	fma.rn.f64 	%fd88, %fd87, 0dBFE62E42FEFA39EF, %fd4;
	fma.rn.f64 	%fd89, %fd87, 0dBC7ABC9E3B39803F, %fd88;
	fma.rn.f64 	%fd90, %fd89, 0d3E5ADE1569CE2BDF, 0d3E928AF3FCA213EA;
	fma.rn.f64 	%fd91, %fd90, %fd89, 0d3EC71DEE62401315;
	fma.rn.f64 	%fd92, %fd91, %fd89, 0d3EFA01997C89EB71;
	fma.rn.f64 	%fd93, %fd92, %fd89, 0d3F2A01A014761F65;
	fma.rn.f64 	%fd94, %fd93, %fd89, 0d3F56C16C1852B7AF;
	fma.rn.f64 	%fd95, %fd94, %fd89, 0d3F81111111122322;
	fma.rn.f64 	%fd96, %fd95, %fd89, 0d3FA55555555502A1;
	fma.rn.f64 	%fd97, %fd96, %fd89, 0d3FC5555555555511;
	fma.rn.f64 	%fd98, %fd97, %fd89, 0d3FE000000000000B;
	fma.rn.f64 	%fd99, %fd98, %fd89, 0d3FF0000000000000;
	fma.rn.f64 	%fd100, %fd99, %fd89, 0d3FF0000000000000;
	{
	.reg .b32 %temp; 
	mov.b64 	{%r14, %temp}, %fd100;
	}
	{
	.reg .b32 %temp; 
	mov.b64 	{%temp, %r15}, %fd100;
	}
	shl.b32 	%r33, %r13, 20;
	add.s32 	%r34, %r33, %r15;
	mov.b64 	%fd108, {%r14, %r34};
	{
	.reg .b32 %temp; 
	mov.b64 	{%temp, %r35}, %fd4;
	}
	mov.b32 	%f2, %r35;
	abs.f32 	%f1, %f2;
	setp.lt.f32 	%p4, %f1, 0f4086232B;
	@%p4 bra 	$L__BB1_7;
	setp.lt.f64 	%p5, %fd4, 0d0000000000000000;
	add.f64 	%fd101, %fd4, 0d7FF0000000000000;
	selp.f64 	%fd108, 0d0000000000000000, %fd101, %p5;
	setp.geu.f32 	%p6, %f1, 0f40874800;
	@%p6 bra 	$L__BB1_7;
	shr.u32 	%r36, %r13, 31;
	add.s32 	%r37, %r13, %r36;
	shr.s32 	%r38, %r37, 1;
	shl.b32 	%r39, %r38, 20;
	add.s32 	%r40, %r15, %r39;
	mov.b64 	%fd102, {%r14, %r40};
	sub.s32 	%r41, %r13, %r38;
	shl.b32 	%r42, %r41, 20;
	add.s32 	%r43, %r42, 1072693248;
	mov.b32 	%r44, 0;
	mov.b64 	%fd103, {%r44, %r43};
	mul.f64 	%fd108, %fd103, %fd102;
$L__BB1_7:
	abs.f64 	%fd104, %fd108;
	setp.eq.f64 	%p7, %fd104, 0d7FF0000000000000;
	fma.rn.f64 	%fd105, %fd108, %fd5, %fd108;
	selp.f64 	%fd106, %fd108, %fd105, %p7;
	st.param.f64 	[func_retval0], %fd106;
	ret;

}


// ===== COMPILED SASS (sm_100) =====

	.target	sm_100

	.elftype	@"ET_EXEC"


//--------------------- .note.nv.tkinfo           --------------------------
	.section	.note.nv.tkinfo,"",@"SHT_NOTE"
	.sectionflags	@"SHF_NOTE_NV_TKINFO"
	.tkinfo
        /*0018*/ 	.word	0x00000002
        /*0030*/ 	.string	""
        /*0030*/ 	.string	"ptxas"
        /*0030*/ 	.string	"Cuda compilation tools, release 13.0, V13.0.88"
        /*0030*/ 	.string	"Build cuda_13.0.r13.0/compiler.36424714_0"
        /*0030*/ 	.string	"-arch sm_100 -m 64 "



//--------------------- .note.nv.cuinfo           --------------------------
	.section	.note.nv.cuinfo,"",@"SHT_NOTE"
	.sectionflags	@"SHF_NOTE_NV_CUINFO"
        /*0018*/ 	.short	0x0002
        /*001a*/ 	.short	0x0064
        /*001c*/ 	.short	0x0082
	.zero		2


//--------------------- .nv.info                  --------------------------
	.section	.nv.info,"",@"SHT_CUDA_INFO"
	.align	4


	//----- nvinfo : EIATTR_REGCOUNT
	.align		4
        /*0000*/ 	.byte	0x04, 0x2f
        /*0002*/ 	.short	(.L_1 - .L_0)
	.align		4
.L_0:
        /*0004*/ 	.word	index@(_Z15kernelKinternalPddddddddPKdS1_S1_S1_iS1_S1_S1_S1_iS1_S1_S1_iidS1_S1_)
        /*0008*/ 	.word	0x000000fe


	//----- nvinfo : EIATTR_FRAME_SIZE
	.align		4
.L_1:
        /*000c*/ 	.byte	0x04, 0x11
        /*000e*/ 	.short	(.L_3 - .L_2)
	.align		4
.L_2:
        /*0010*/ 	.word	index@($_Z15kernelKinternalPddddddddPKdS1_S1_S1_iS1_S1_S1_S1_iS1_S1_S1_iidS1_S1_$__internal_accurate_pow)
        /*0014*/ 	.word	0x00000190


	//----- nvinfo : EIATTR_FRAME_SIZE
	.align		4
.L_3:
        /*0018*/ 	.byte	0x04, 0x11
        /*001a*/ 	.short	(.L_5 - .L_4)
	.align		4
.L_4:
        /*001c*/ 	.word	index@($__internal_2_$__cuda_sm20_dsqrt_rn_f64_mediumpath_v1)
        /*0020*/ 	.word	0x00000190


	//----- nvinfo : EIATTR_FRAME_SIZE
	.align		4
.L_5:
        /*0024*/ 	.byte	0x04, 0x11
        /*0026*/ 	.short	(.L_7 - .L_6)
	.align		4
.L_6:
        /*0028*/ 	.word	index@($__internal_1_$__cuda_sm20_div_rn_f64_full)
        /*002c*/ 	.word	0x00000190


	//----- nvinfo : EIATTR_FRAME_SIZE
	.align		4
.L_7:
        /*0030*/ 	.byte	0x04, 0x11
        /*0032*/ 	.short	(.L_9 - .L_8)
	.align		4
.L_8:
        /*0034*/ 	.word	index@($__internal_0_$__cuda_sm20_dblrcp_rn_slowpath_v3)
        /*0038*/ 	.word	0x00000190


	//----- nvinfo : EIATTR_FRAME_SIZE
	.align		4
.L_9:
        /*003c*/ 	.byte	0x04, 0x11
        /*003e*/ 	.short	(.L_11 - .L_10)
	.align		4
.L_10:
        /*0040*/ 	.word	index@(_Z15kernelKinternalPddddddddPKdS1_S1_S1_iS1_S1_S1_S1_iS1_S1_S1_iidS1_S1_)
        /*0044*/ 	.word	0x00000190


	//----- nvinfo : EIATTR_MIN_STACK_SIZE
	.align		4
.L_11:
        /*0048*/ 	.byte	0x04, 0x12
        /*004a*/ 	.short	(.L_13 - .L_12)
	.align		4
.L_12:
        /*004c*/ 	.word	index@(_Z15kernelKinternalPddddddddPKdS1_S1_S1_iS1_S1_S1_S1_iS1_S1_S1_iidS1_S1_)
        /*0050*/ 	.word	0x00000190
.L_13:


//--------------------- .nv.compat                --------------------------
	.section	.nv.compat,"",@"SHT_CUDA_COMPAT_INFO"
	.align	4
        /*0000*/ 	.byte	0x02, 0x09, 0x00, 0x00, 0x02, 0x02, 0x01, 0x00, 0x02, 0x05, 0x05, 0x00, 0x03, 0x07, 0x01, 0x01
        /*0010*/ 	.byte	0x02, 0x03, 0x00, 0x00, 0x02, 0x06, 0x01, 0x00, 0x04, 0x0b, 0x08, 0x00, 0x01, 0x00, 0x00, 0x00
        /*0020*/ 	.byte	0x00, 0x00, 0x00, 0x00


//--------------------- .nv.info._Z15kernelKinternalPddddddddPKdS1_S1_S1_iS1_S1_S1_S1_iS1_S1_S1_iidS1_S1_ --------------------------
	.section	.nv.info._Z15kernelKinternalPddddddddPKdS1_S1_S1_iS1_S1_S1_S1_iS1_S1_S1_iidS1_S1_,"",@"SHT_CUDA_INFO"
	.sectionflags	@""
	.align	4


	//----- nvinfo : EIATTR_CUDA_API_VERSION
	.align		4
        /*0000*/ 	.byte	0x04, 0x37
        /*0002*/ 	.short	(.L_15 - .L_14)
.L_14:
        /*0004*/ 	.word	0x00000082


	//----- nvinfo : EIATTR_KPARAM_INFO
	.align		4
.L_15:
        /*0008*/ 	.byte	0x04, 0x17
        /*000a*/ 	.short	(.L_17 - .L_16)
.L_16:
        /*000c*/ 	.word	0x00000000
        /*0010*/ 	.short	0x0019
        /*0012*/ 	.short	0x00c0
        /*0014*/ 	.byte	0x00, 0xf5, 0x21, 0x00


	//----- nvinfo : EIATTR_KPARAM_INFO
	.align		4
.L_17:
        /*0018*/ 	.byte	0x04, 0x17
        /*001a*/ 	.short	(.L_19 - .L_18)
.L_18:
        /*001c*/ 	.word	0x00000000
        /*0020*/ 	.short	0x0018
        /*0022*/ 	.short	0x00b8
        /*0024*/ 	.byte	0x00, 0xf5, 0x21, 0x00


	//----- nvinfo : EIATTR_KPARAM_INFO
	.align		4
.L_19:
        /*0028*/ 	.byte	0x04, 0x17
        /*002a*/ 	.short	(.L_21 - .L_20)
.L_20:
        /*002c*/ 	.word	0x00000000
        /*0030*/ 	.short	0x0017
        /*0032*/ 	.short	0x00b0
        /*0034*/ 	.byte	0x00, 0xf0, 0x21, 0x00


	//----- nvinfo : EIATTR_KPARAM_INFO
	.align		4
.L_21:
        /*0038*/ 	.byte	0x04, 0x17
        /*003a*/ 	.short	(.L_23 - .L_22)
.L_22:
        /*003c*/ 	.word	0x00000000
        /*0040*/ 	.short	0x0016
        /*0042*/ 	.short	0x00ac
        /*0044*/ 	.byte	0x00, 0xf0, 0x11, 0x00


	//----- nvinfo : EIATTR_KPARAM_INFO
	.align		4
.L_23:
        /*0048*/ 	.byte	0x04, 0x17
        /*004a*/ 	.short	(.L_25 - .L_24)
.L_24:
        /*004c*/ 	.word	0x00000000
        /*0050*/ 	.short	0x0015
        /*0052*/ 	.short	0x00a8
        /*0054*/ 	.byte	0x00, 0xf0, 0x11, 0x00


	//----- nvinfo : EIATTR_KPARAM_INFO
	.align		4
.L_25:
        /*0058*/ 	.byte	0x04, 0x17
        /*005a*/ 	.short	(.L_27 - .L_26)
.L_26:
        /*005c*/ 	.word	0x00000000
        /*0060*/ 	.short	0x0014
        /*0062*/ 	.short	0x00a0
        /*0064*/ 	.byte	0x00, 0xf5, 0x21, 0x00


	//----- nvinfo : EIATTR_KPARAM_INFO
	.align		4
.L_27:
        /*0068*/ 	.byte	0x04, 0x17
        /*006a*/ 	.short	(.L_29 - .L_28)
.L_28:
        /*006c*/ 	.word	0x00000000
        /*0070*/ 	.short	0x0013
        /*0072*/ 	.short	0x0098
        /*0074*/ 	.byte	0x00, 0xf5, 0x21, 0x00


	//----- nvinfo : EIATTR_KPARAM_INFO
	.align		4
.L_29:
        /*0078*/ 	.byte	0x04, 0x17
        /*007a*/ 	.short	(.L_31 - .L_30)
.L_30:
        /*007c*/ 	.word	0x00000000
        /*0080*/ 	.short	0x0012
        /*0082*/ 	.short	0x0090
        /*0084*/ 	.byte	0x00, 0xf5, 0x21, 0x00


	//----- nvinfo : EIATTR_KPARAM_INFO
	.align		4
.L_31:
        /*0088*/ 	.byte	0x04, 0x17
        /*008a*/ 	.short	(.L_33 - .L_32)
.L_32:
        /*008c*/ 	.word	0x00000000
        /*0090*/ 	.short	0x0011
        /*0092*/ 	.short	0x0088
        /*0094*/ 	.byte	0x00, 0xf0, 0x11, 0x00


	//----- nvinfo : EIATTR_KPARAM_INFO
	.align		4
.L_33:
        /*0098*/ 	.byte	0x04, 0x17
        /*009a*/ 	.short	(.L_35 - .L_34)
.L_34:
        /*009c*/ 	.word	0x00000000
        /*00a0*/ 	.short	0x0010
        /*00a2*/ 	.short	0x0080
        /*00a4*/ 	.byte	0x00, 0xf5, 0x21, 0x00


	//----- nvinfo : EIATTR_KPARAM_INFO
	.align		4
.L_35:
        /*00a8*/ 	.byte	0x04, 0x17
        /*00aa*/ 	.short	(.L_37 - .L_36)
.L_36:
        /*00ac*/ 	.word	0x00000000
        /*00b0*/ 	.short	0x000f
        /*00b2*/ 	.short	0x0078
        /*00b4*/ 	.byte	0x00, 0xf5, 0x21, 0x00


	//----- nvinfo : EIATTR_KPARAM_INFO
	.align		4
.L_37:
        /*00b8*/ 	.byte	0x04, 0x17
        /*00ba*/ 	.short	(.L_39 - .L_38)
.L_38:
        /*00bc*/ 	.word	0x00000000
        /*00c0*/ 	.short	0x000e
        /*00c2*/ 	.short	0x0070
        /*00c4*/ 	.byte	0x00, 0xf5, 0x21, 0x00


	//----- nvinfo : EIATTR_KPARAM_INFO
	.align		4
.L_39:
        /*00c8*/ 	.byte	0x04, 0x17
        /*00ca*/ 	.short	(.L_41 - .L_40)
.L_40:
        /*00cc*/ 	.word	0x00000000
        /*00d0*/ 	.short	0x000d
        /*00d2*/ 	.short	0x0068
        /*00d4*/ 	.byte	0x00, 0xf5, 0x21, 0x00


	//----- nvinfo : EIATTR_KPARAM_INFO
	.align		4
.L_41:
        /*00d8*/ 	.byte	0x04, 0x17
        /*00da*/ 	.short	(.L_43 - .L_42)
.L_42:
        /*00dc*/ 	.word	0x00000000
        /*00e0*/ 	.short	0x000c
        /*00e2*/ 	.short	0x0060
        /*00e4*/ 	.byte	0x00, 0xf0, 0x11, 0x00


	//----- nvinfo : EIATTR_KPARAM_INFO
	.align		4
.L_43:
        /*00e8*/ 	.byte	0x04, 0x17
        /*00ea*/ 	.short	(.L_45 - .L_44)
.L_44:
        /*00ec*/ 	.word	0x00000000
        /*00f0*/ 	.short	0x000b
        /*00f2*/ 	.short	0x0058
        /*00f4*/ 	.byte	0x00, 0xf5, 0x21, 0x00


	//----- nvinfo : EIATTR_KPARAM_INFO
	.align		4
.L_45:
        /*00f8*/ 	.byte	0x04, 0x17
        /*00fa*/ 	.short	(.L_47 - .L_46)
.L_46:
        /*00fc*/ 	.word	0x00000000
        /*0100*/ 	.short	0x000a
        /*0102*/ 	.short	0x0050
        /*0104*/ 	.byte	0x00, 0xf5, 0x21, 0x00


	//----- nvinfo : EIATTR_KPARAM_INFO
	.align		4
.L_47:
        /*0108*/ 	.byte	0x04, 0x17
        /*010a*/ 	.short	(.L_49 - .L_48)
.L_48:
        /*010c*/ 	.word	0x00000000
        /*0110*/ 	.short	0x0009
        /*0112*/ 	.short	0x0048
        /*0114*/ 	.byte	0x00, 0xf5, 0x21, 0x00


	//----- nvinfo : EIATTR_KPARAM_INFO
	.align		4
.L_49:
        /*0118*/ 	.byte	0x04, 0x17
        /*011a*/ 	.short	(.L_51 - .L_50)
.L_50:
        /*011c*/ 	.word	0x00000000
        /*0120*/ 	.short	0x0008
        /*0122*/ 	.short	0x0040
        /*0124*/ 	.byte	0x00, 0xf5, 0x21, 0x00


	//----- nvinfo : EIATTR_KPARAM_INFO
	.align		4
.L_51:
        /*0128*/ 	.byte	0x04, 0x17
        /*012a*/ 	.short	(.L_53 - .L_52)
.L_52:
        /*012c*/ 	.word	0x00000000
        /*0130*/ 	.short	0x0007
        /*0132*/ 	.short	0x0038
        /*0134*/ 	.byte	0x00, 0xf0, 0x21, 0x00


	//----- nvinfo : EIATTR_KPARAM_INFO
	.align		4
.L_53:
        /*0138*/ 	.byte	0x04, 0x17
        /*013a*/ 	.short	(.L_55 - .L_54)
.L_54:
        /*013c*/ 	.word	0x00000000
        /*0140*/ 	.short	0x0006
        /*0142*/ 	.short	0x0030
        /*0144*/ 	.byte	0x00, 0xf0, 0x21, 0x00


	//----- nvinfo : EIATTR_KPARAM_INFO
	.align		4
.L_55:
        /*0148*/ 	.byte	0x04, 0x17
        /*014a*/ 	.short	(.L_57 - .L_56)
.L_56:
        /*014c*/ 	.word	0x00000000
        /*0150*/ 	.short	0x0005
        /*0152*/ 	.short	0x0028
        /*0154*/ 	.byte	0x00, 0xf0, 0x21, 0x00


	//----- nvinfo : EIATTR_KPARAM_INFO
	.align		4
.L_57:
        /*0158*/ 	.byte	0x04, 0x17
        /*015a*/ 	.short	(.L_59 - .L_58)
.L_58:
        /*015c*/ 	.word	0x00000000
        /*0160*/ 	.short	0x0004
        /*0162*/ 	.short	0x0020
        /*0164*/ 	.byte	0x00, 0xf0, 0x21, 0x00


	//----- nvinfo : EIATTR_KPARAM_INFO
	.align		4
.L_59:
        /*0168*/ 	.byte	0x04, 0x17
        /*016a*/ 	.short	(.L_61 - .L_60)
.L_60:
        /*016c*/ 	.word	0x00000000
        /*0170*/ 	.short	0x0003
        /*0172*/ 	.short	0x0018
        /*0174*/ 	.byte	0x00, 0xf0, 0x21, 0x00


	//----- nvinfo : EIATTR_KPARAM_INFO
	.align		4
.L_61:
        /*0178*/ 	.byte	0x04, 0x17
        /*017a*/ 	.short	(.L_63 - .L_62)
.L_62:
        /*017c*/ 	.word	0x00000000
        /*0180*/ 	.short	0x0002
        /*0182*/ 	.short	0x0010
        /*0184*/ 	.byte	0x00, 0xf0, 0x21, 0x00


	//----- nvinfo : EIATTR_KPARAM_INFO
	.align		4
.L_63:
        /*0188*/ 	.byte	0x04, 0x17
        /*018a*/ 	.short	(.L_65 - .L_64)
.L_64:
        /*018c*/ 	.word	0x00000000
        /*0190*/ 	.short	0x0001
        /*0192*/ 	.short	0x0008
        /*0194*/ 	.byte	0x00, 0xf0, 0x21, 0x00


	//----- nvinfo : EIATTR_KPARAM_INFO
	.align		4
.L_65:
        /*0198*/ 	.byte	0x04, 0x17
        /*019a*/ 	.short	(.L_67 - .L_66)
.L_66:
        /*019c*/ 	.word	0x00000000
        /*01a0*/ 	.short	0x0000
        /*01a2*/ 	.short	0x0000
        /*01a4*/ 	.byte	0x00, 0xf5, 0x21, 0x00


	//----- nvinfo : EIATTR_SPARSE_MMA_MASK
	.align		4
.L_67:
        /*01a8*/ 	.byte	0x03, 0x50
        /*01aa*/ 	.short	0x0000


	//----- nvinfo : EIATTR_MAXREG_COUNT
	.align		4
        /*01ac*/ 	.byte	0x03, 0x1b
        /*01ae*/ 	.short	0x00ff


	//----- nvinfo : EIATTR_NUM_BARRIERS
	.align		4
        /*01b0*/ 	.byte	0x02, 0x4c
        /*01b2*/ 	.byte	0x01
	.zero		1


	//----- nvinfo : EIATTR_ANNOTATIONS
	.align		4
        /*01b4*/ 	.byte	0x04, 0x55
        /*01b6*/ 	.short	(.L_69 - .L_68)


	//   ....[0]....
.L_68:
        /*01b8*/ 	.word	0x00000001
        /*01bc*/ 	.byte	0x30, 0x03, 0x00, 0x00, 0x01, 0x00, 0x00, 0x00, 0x90, 0x03, 0x00, 0x00, 0x01, 0x00, 0x00, 0x00
        /* <DEDUP_REMOVED lines=27> */
        /*037c*/ 	.byte	0xd0, 0x2d, 0x00, 0x00


	//----- nvinfo : EIATTR_MERCURY_ISA_VERSION
	.align		4
.L_69:
        /*0380*/ 	.byte	0x03, 0x5f
        /*0382*/ 	.short	0x0101


	//----- nvinfo : EIATTR_VRC_CTA_INIT_COUNT
	.align		4
        /*0384*/ 	.byte	0x02, 0x4a
	.zero		1
	.zero		1


	//----- nvinfo : EIATTR_EXIT_INSTR_OFFSETS
	.align		4
        /*0388*/ 	.byte	0x04, 0x1c
        /*038a*/ 	.short	(.L_71 - .L_70)


	//   ....[0]....
.L_70:
        /*038c*/ 	.word	0x00000050


	//   ....[1]....
        /*0390*/ 	.word	0x000000a0


	//   ....[2]....
        /*0394*/ 	.word	0x00001980


	//   ....[3]....
        /*0398*/ 	.word	0x00001a40


	//   ....[4]....
        /*039c*/ 	.word	0x0000ea20


	//   ....[5]....
        /*03a0*/ 	.word	0x0000fe10


	//----- nvinfo : EIATTR_CRS_STACK_SIZE
	.align		4
.L_71:
        /*03a4*/ 	.byte	0x04, 0x1e
        /*03a6*/ 	.short	(.L_73 - .L_72)
.L_72:
        /*03a8*/ 	.word	0x00000000


	//----- nvinfo : EIATTR_CBANK_PARAM_SIZE
	.align		4
.L_73:
        /*03ac*/ 	.byte	0x03, 0x19
        /*03ae*/ 	.short	0x00c8


	//----- nvinfo : EIATTR_PARAM_CBANK
	.align		4
        /*03b0*/ 	.byte	0x04, 0x0a
        /*03b2*/ 	.short	(.L_75 - .L_74)
	.align		4
.L_74:
        /*03b4*/ 	.word	index@(.nv.constant0._Z15kernelKinternalPddddddddPKdS1_S1_S1_iS1_S1_S1_S1_iS1_S1_S1_iidS1_S1_)
        /*03b8*/ 	.short	0x0380
        /*03ba*/ 	.short	0x00c8


	//----- nvinfo : EIATTR_SW_WAR
	.align		4
.L_75:
        /*03bc*/ 	.byte	0x04, 0x36
        /*03be*/ 	.short	(.L_77 - .L_76)
.L_76:
        /*03c0*/ 	.word	0x00000008
.L_77:


//--------------------- .nv.callgraph             --------------------------
	.section	.nv.callgraph,"",@"SHT_CUDA_CALLGRAPH"
	.align	4
	.sectionentsize	8
	.align		4
        /*0000*/ 	.word	0x00000000
	.align		4
        /*0004*/ 	.word	0xffffffff
	.align		4
        /*0008*/ 	.word	0x00000000
	.align		4
        /*000c*/ 	.word	0xfffffffe
	.align		4
        /*0010*/ 	.word	0x00000000
	.align		4
        /*0014*/ 	.word	0xfffffffd
	.align		4
        /*0018*/ 	.word	0x00000000
	.align		4
        /*001c*/ 	.word	0xfffffffc


//--------------------- .text._Z15kernelKinternalPddddddddPKdS1_S1_S1_iS1_S1_S1_S1_iS1_S1_S1_iidS1_S1_ --------------------------
	.section	.text._Z15kernelKinternalPddddddddPKdS1_S1_S1_iS1_S1_S1_S1_iS1_S1_S1_iidS1_S1_,"ax",@progbits
	.align	128
        .global         _Z15kernelKinternalPddddddddPKdS1_S1_S1_iS1_S1_S1_S1_iS1_S1_S1_iidS1_S1_
        .type           _Z15kernelKinternalPddddddddPKdS1_S1_S1_iS1_S1_S1_S1_iS1_S1_S1_iidS1_S1_,@function
        .size           _Z15kernelKinternalPddddddddPKdS1_S1_S1_iS1_S1_S1_S1_iS1_S1_S1_iidS1_S1_,(.L_x_244 - _Z15kernelKinternalPddddddddPKdS1_S1_S1_iS1_S1_S1_S1_iS1_S1_S1_iidS1_S1_)
        .other          _Z15kernelKinternalPddddddddPKdS1_S1_S1_iS1_S1_S1_S1_iS1_S1_S1_iidS1_S1_,@"STO_CUDA_ENTRY STV_DEFAULT"
_Z15kernelKinternalPddddddddPKdS1_S1_S1_iS1_S1_S1_S1_iS1_S1_S1_iidS1_S1_:
.text._Z15kernelKinternalPddddddddPKdS1_S1_S1_iS1_S1_S1_S1_iS1_S1_S1_iidS1_S1_:
[----:B------:R-:W0:Y:S01]  /*0000*/  LDC R1, c[0x0][0x37c] ;  /* 0x0000df00ff017b82 */ /* 0x000e220000000800 */
[----:B------:R-:W1:Y:S01]  /*0010*/  S2R R4, SR_CTAID.X ;  /* 0x0000000000047919 */ /* 0x000e620000002500 */
[----:B0-----:R-:W-:Y:S01]  /*0020*/  VIADD R1, R1, 0xfffffe70 ;  /* 0xfffffe7001017836 */ /* 0x001fe20000000000 */
[----:B------:R-:W1:Y:S02]  /*0030*/  S2R R3, SR_CTAID.Y ;  /* 0x0000000000037919 */ /* 0x000e640000002600 */
[----:B-1----:R-:W-:-:S13]  /*0040*/  ISETP.NE.AND P0, PT, R4, R3, PT ;  /* 0x000000030400720c */ /* 0x002fda0003f05270 */
[----:B------:R-:W-:Y:S05]  /*0050*/  @!P0 EXIT ;  /* 0x000000000000894d */ /* 0x000fea0003800000 */
[----:B------:R-:W0:Y:S08]  /*0060*/  S2UR UR4, SR_CTAID.Z ;  /* 0x00000000000479c3 */ /* 0x000e300000002700 */
[----:B------:R-:W0:Y:S02]  /*0070*/  LDC.64 R6, c[0x0][0x428] ;  /* 0x00010a00ff067b82 */ /* 0x000e240000000a00 */
[----:B0-----:R-:W-:-:S05]  /*0080*/  VIADD R2, R6, UR4 ;  /* 0x0000000406027c36 */ /* 0x001fca0008000000 */
[----:B------:R-:W-:-:S13]  /*0090*/  ISETP.GE.U32.AND P0, PT, R2, R7, PT ;  /* 0x000000070200720c */ /* 0x000fda0003f06070 */
[----:B------:R-:W-:Y:S05]  /*00a0*/  @P0 EXIT ;  /* 0x000000000000094d */ /* 0x000fea0003800000 */
[----:B------:R-:W0:Y:S01]  /*00b0*/  LDC.64 R202, c[0x0][0x410] ;  /* 0x00010400ffca7b82 */ /* 0x000e220000000a00 */
[----:B------:R-:W1:Y:S01]  /*00c0*/  LDCU.64 UR16, c[0x0][0x358] ;  /* 0x00006b00ff1077ac */ /* 0x000e620008000a00 */
[----:B------:R-:W-:Y:S02]  /*00d0*/  IMAD R0, R4, 0x9, RZ ;  /* 0x0000000904007824 */ /* 0x000fe400078e02ff */
[----:B------:R-:W-:Y:S02]  /*00e0*/  IMAD R8, R3, 0x9, RZ ;  /* 0x0000000903087824 */ /* 0x000fe400078e02ff */
[C---:B------:R-:W-:Y:S01]  /*00f0*/  VIADD R9, R0.reuse, 0x3 ;  /* 0x0000000300097836 */ /* 0x040fe20000000000 */
[----:B------:R-:W-:Y:S01]  /*0100*/  IADD3 R10, PT, PT, R0, 0x6, RZ ;  /* 0x00000006000a7810 */ /* 0x000fe20007ffe0ff */
[----:B0-----:R-:W-:-:S04]  /*0110*/  IMAD.WIDE.U32 R6, R8, 0x8, R202 ;  /* 0x0000000808067825 */ /* 0x001fc800078e00ca */
[--C-:B------:R-:W-:Y:S01]  /*0120*/  IMAD.WIDE.U32 R216, R9, 0x8, R202.reuse ;  /* 0x0000000809d87825 */ /* 0x100fe200078e00ca */
[----:B-1----:R-:W2:Y:S03]  /*0130*/  LDG.E.64 R18, desc[UR16][R6.64+0x18] ;  /* 0x0000181006127981 */ /* 0x002ea6000c1e1b00 */
[--C-:B------:R-:W-:Y:S01]  /*0140*/  IMAD.WIDE.U32 R218, R0, 0x8, R202.reuse ;  /* 0x0000000800da7825 */ /* 0x100fe200078e00ca */
[----:B------:R-:W3:Y:S04]  /*0150*/  LDG.E.64 R22, desc[UR16][R6.64] ;  /* 0x0000001006167981 */ /* 0x000ee8000c1e1b00 */
[----:B------:R-:W4:Y:S01]  /*0160*/  LDG.E.64 R216, desc[UR16][R216.64] ;  /* 0x00000010d8d87981 */ /* 0x000f22000c1e1b00 */
[----:B------:R-:W-:-:S03]  /*0170*/  IMAD.WIDE.U32 R214, R10, 0x8, R202 ;  /* 0x000000080ad67825 */ /* 0x000fc600078e00ca */
[----:B------:R-:W3:Y:S04]  /*0180*/  LDG.E.64 R218, desc[UR16][R218.64] ;  /* 0x00000010dada7981 */ /* 0x000ee8000c1e1b00 */
[----:B------:R-:W3:Y:S04]  /*0190*/  LDG.E.64 R20, desc[UR16][R6.64+0x30] ;  /* 0x0000301006147981 */ /* 0x000ee8000c1e1b00 */
[----:B------:R-:W3:Y:S04]  /*01a0*/  LDG.E.64 R214, desc[UR16][R214.64] ;  /* 0x00000010d6d67981 */ /* 0x000ee8000c1e1b00 */
[----:B------:R-:W3:Y:S04]  /*01b0*/  LDG.E.64 R24, desc[UR16][R6.64+0x10] ;  /* 0x0000101006187981 */ /* 0x000ee8000c1e1b00 */
[----:B------:R-:W3:Y:S04]  /*01c0*/  LDG.E.64 R32, desc[UR16][R6.64+0x8] ;  /* 0x0000081006207981 */ /* 0x000ee8000c1e1b00 */
[----:B------:R-:W3:Y:S04]  /*01d0*/  LDG.E.64 R30, desc[UR16][R6.64+0x20] ;  /* 0x00002010061e7981 */ /* 0x000ee8000c1e1b00 */
[----:B------:R-:W3:Y:S01]  /*01e0*/  LDG.E.64 R28, desc[UR16][R6.64+0x38] ;  /* 0x00003810061c7981 */ /* 0x000ee2000c1e1b00 */
[----:B------:R-:W-:-:S03]  /*01f0*/  IADD3 R13, PT, PT, R0, 0x2, RZ ;  /* 0x00000002000d7810 */ /* 0x000fc60007ffe0ff */
[----:B------:R-:W3:Y:S01]  /*0200*/  LDG.E.64 R26, desc[UR16][R6.64+0x28] ;  /* 0x00002810061a7981 */ /* 0x000ee2000c1e1b00 */
[C---:B------:R-:W-:Y:S02]  /*0210*/  VIADD R16, R0.reuse, 0x1 ;  /* 0x0000000100107836 */ /* 0x040fe40000000000 */
[C---:B------:R-:W-:Y:S01]  /*0220*/  VIADD R15, R0.reuse, 0x4 ;  /* 0x00000004000f7836 */ /* 0x040fe20000000000 */
[----:B------:R3:W5:Y:S01]  /*0230*/  LDG.E.64 R226, desc[UR16][R6.64+0x40] ;  /* 0x0000401006e27981 */ /* 0x000762000c1e1b00 */
[C---:B------:R-:W-:Y:S02]  /*0240*/  VIADD R14, R0.reuse, 0x7 ;  /* 0x00000007000e7836 */ /* 0x040fe40000000000 */
[C---:B------:R-:W-:Y:S02]  /*0250*/  VIADD R12, R0.reuse, 0x5 ;  /* 0x00000005000c7836 */ /* 0x040fe40000000000 */
[----:B------:R-:W-:Y:S02]  /*0260*/  VIADD R11, R0, 0x8 ;  /* 0x00000008000b7836 */ /* 0x000fe40000000000 */
[----:B------:R-:W-:-:S04]  /*0270*/  IMAD.WIDE.U32 R212, R16, 0x8, R202 ;  /* 0x0000000810d47825 */ /* 0x000fc800078e00ca */
[--C-:B------:R-:W-:Y:S02]  /*0280*/  IMAD.WIDE.U32 R210, R15, 0x8, R202.reuse ;  /* 0x000000080fd27825 */ /* 0x100fe400078e00ca */
[----:B------:R-:W5:Y:S02]  /*0290*/  LDG.E.64 R212, desc[UR16][R212.64] ;  /* 0x00000010d4d47981 */ /* 0x000f64000c1e1b00 */
[--C-:B------:R-:W-:Y:S02]  /*02a0*/  IMAD.WIDE.U32 R208, R14, 0x8, R202.reuse ;  /* 0x000000080ed07825 */ /* 0x100fe400078e00ca */
[----:B------:R-:W5:Y:S02]  /*02b0*/  LDG.E.64 R210, desc[UR16][R210.64] ;  /* 0x00000010d2d27981 */ /* 0x000f64000c1e1b00 */
[--C-:B------:R-:W-:Y:S02]  /*02c0*/  IMAD.WIDE.U32 R206, R13, 0x8, R202.reuse ;  /* 0x000000080dce7825 */ /* 0x100fe400078e00ca */
[----:B------:R-:W5:Y:S02]  /*02d0*/  LDG.E.64 R208, desc[UR16][R208.64] ;  /* 0x00000010d0d07981 */ /* 0x000f64000c1e1b00 */
[----:B------:R-:W-:-:S02]  /*02e0*/  IMAD.WIDE.U32 R204, R12, 0x8, R202 ;  /* 0x000000080ccc7825 */ /* 0x000fc400078e00ca */
[----:B------:R-:W5:Y:S02]  /*02f0*/  LDG.E.64 R206, desc[UR16][R206.64] ;  /* 0x00000010cece7981 */ /* 0x000f64000c1e1b00 */
[----:B------:R-:W-:Y:S02]  /*0300*/  IMAD.WIDE.U32 R202, R11, 0x8, R202 ;  /* 0x000000080bca7825 */ /* 0x000fe400078e00ca */
[----:B------:R-:W5:Y:S04]  /*0310*/  LDG.E.64 R204, desc[UR16][R204.64] ;  /* 0x00000010cccc7981 */ /* 0x000f68000c1e1b00 */
[----:B------:R-:W5:Y:S04]  /*0320*/  LDG.E.64 R202, desc[UR16][R202.64] ;  /* 0x00000010caca7981 */ /* 0x000f68000c1e1b00 */
[----:B--2---:R4:W-:Y:S02]  /*0330*/  STL.64 [R1+0x170], R18 ;  /* 0x0001701201007387 */ /* 0x0049e40000100a00 */
[----:B----4-:R-:W-:-:S02]  /*0340*/  DADD R18, R216, -R18 ;  /* 0x00000000d8127229 */ /* 0x010fc40000000812 */
[----:B---3--:R-:W-:-:S06]  /*0350*/  DADD R6, R218, -R22 ;  /* 0x00000000da067229 */ /* 0x008fcc0000000816 */
[----:B------:R-:W-:-:S08]  /*0360*/  DMUL R18, R18, R18 ;  /* 0x0000001212127228 */ /* 0x000fd00000000000 */
[----:B------:R-:W-:Y:S02]  /*0370*/  DFMA R18, R6, R6, R18 ;  /* 0x000000060612722b */ /* 0x000fe40000000012 */
[----:B------:R-:W-:Y:S01]  /*0380*/  DADD R6, R214, -R20 ;  /* 0x00000000d6067229 */ /* 0x000fe20000000814 */
[----:B------:R0:W-:Y:S07]  /*0390*/  STL.64 [R1+0x178], R22 ;  /* 0x0001781601007387 */ /* 0x0001ee0000100a00 */
[----:B0-----:R-:W-:-:S06]  /*03a0*/  DFMA R22, R6, R6, R18 ;  /* 0x000000060616722b */ /* 0x001fcc0000000012 */
[----:B------:R-:W0:Y:S04]  /*03b0*/  MUFU.RSQ64H R7, R23 ;  /* 0x0000001700077308 */ /* 0x000e280000001c00 */
[----:B------:R-:W-:Y:S01]  /*03c0*/  VIADD R6, R23, 0xfcb00000 ;  /* 0xfcb0000017067836 */ /* 0x000fe20000000000 */
[----:B------:R1:W-:Y:S05]  /*03d0*/  STL.64 [R1+0x168], R20 ;  /* 0x0001681401007387 */ /* 0x0003ea0000100a00 */
[----:B0-----:R-:W-:Y:S01]  /*03e0*/  DMUL R18, R6, R6 ;  /* 0x0000000606127228 */ /* 0x001fe20000000000 */
[----:B-1----:R-:W-:Y:S01]  /*03f0*/  MOV R20, 0x0 ;  /* 0x0000000000147802 */ /* 0x002fe20000000f00 */
[----:B------:R-:W-:-:S06]  /*0400*/  IMAD.MOV.U32 R21, RZ, RZ, 0x3fd80000 ;  /* 0x3fd80000ff157424 */ /* 0x000fcc00078e00ff */
[----:B------:R-:W-:-:S08]  /*0410*/  DFMA R18, R22, -R18, 1 ;  /* 0x3ff000001612742b */ /* 0x000fd00000000812 */
[----:B------:R-:W-:Y:S02]  /*0420*/  DFMA R20, R18, R20, 0.5 ;  /* 0x3fe000001214742b */ /* 0x000fe40000000014 */
[----:B------:R-:W-:Y:S01]  /*0430*/  DMUL R18, R6, R18 ;  /* 0x0000001206127228 */ /* 0x000fe20000000000 */
[----:B------:R0:W-:Y:S04]  /*0440*/  STL.64 [R1+0x148], R24 ;  /* 0x0001481801007387 */ /* 0x0001e80000100a00 */
[----:B------:R-:W-:Y:S03]  /*0450*/  STL.64 [R1+0x160], R32 ;  /* 0x0001602001007387 */ /* 0x000fe60000100a00 */
[----:B0-----:R-:W-:Y:S01]  /*0460*/  DFMA R24, R20, R18, R6 ;  /* 0x000000121418722b */ /* 0x001fe20000000006 */
[----:B------:R-:W-:Y:S04]  /*0470*/  STL.64 [R1+0x158], R30 ;  /* 0x0001581e01007387 */ /* 0x000fe80000100a00 */
[----:B------:R0:W-:Y:S01]  /*0480*/  STL.64 [R1+0x150], R28 ;  /* 0x0001501c01007387 */ /* 0x0001e20000100a00 */
[----:B------:R-:W-:-:S03]  /*0490*/  ISETP.GE.U32.AND P0, PT, R6, 0x7ca00000, PT ;  /* 0x7ca000000600780c */ /* 0x000fc60003f06070 */
[----:B------:R1:W-:Y:S01]  /*04a0*/  STL.64 [R1+0x140], R26 ;  /* 0x0001401a01007387 */ /* 0x0003e20000100a00 */
[----:B0-----:R-:W-:Y:S01]  /*04b0*/  DMUL R28, R22, R24 ;  /* 0x00000018161c7228 */ /* 0x001fe20000000000 */
[----:B------:R-:W-:Y:S02]  /*04c0*/  VIADD R21, R25, 0xfff00000 ;  /* 0xfff0000019157836 */ /* 0x000fe40000000000 */
[----:B------:R-:W-:-:S05]  /*04d0*/  IMAD.MOV.U32 R20, RZ, RZ, R24 ;  /* 0x000000ffff147224 */ /* 0x000fca00078e0018 */
[----:B-1----:R-:W-:-:S08]  /*04e0*/  DFMA R26, R28, -R28, R22 ;  /* 0x8000001c1c1a722b */ /* 0x002fd00000000016 */
[----:B------:R-:W-:Y:S01]  /*04f0*/  DFMA R18, R26, R20, R28 ;  /* 0x000000141a12722b */ /* 0x000fe2000000001c */
[----:B------:R-:W-:Y:S10]  /*0500*/  @!P0 BRA `(.L_x_0) ;  /* 0x00000000001c8947 */ /* 0x000ff40003800000 */
[----:B------:R-:W-:Y:S01]  /*0510*/  MOV R17, R27 ;  /* 0x0000001b00117202 */ /* 0x000fe20000000f00 */
[----:B------:R-:W-:Y:S01]  /*0520*/  IMAD.MOV.U32 R27, RZ, RZ, R6 ;  /* 0x000000ffff1b7224 */ /* 0x000fe200078e0006 */
[----:B------:R-:W-:Y:S01]  /*0530*/  MOV R36, 0x560 ;  /* 0x0000056000247802 */ /* 0x000fe20000000f00 */
[----:B------:R-:W-:-:S07]  /*0540*/  IMAD.MOV.U32 R25, RZ, RZ, R21 ;  /* 0x000000ffff197224 */ /* 0x000fce00078e0015 */
[----:B-----5:R-:W-:Y:S05]  /*0550*/  CALL.REL.NOINC `($__internal_2_$__cuda_sm20_dsqrt_rn_f64_mediumpath_v1) ;  /* 0x0000010000547944 */ /* 0x020fea0003c00000 */
[----:B------:R-:W-:Y:S01]  /*0560*/  IMAD.MOV.U32 R18, RZ, RZ, R58 ;  /* 0x000000ffff127224 */ /* 0x000fe200078e003a */
[----:B------:R-:W-:-:S07]  /*0570*/  MOV R19, R59 ;  /* 0x0000003b00137202 */ /* 0x000fce0000000f00 */
.L_x_0:
[----:B------:R-:W2:Y:S04]  /*0580*/  LDL.64 R20, [R1+0x158] ;  /* 0x0001580001147983 */ /* 0x000ea80000100a00 */
[----:B------:R-:W3:Y:S04]  /*0590*/  LDL.64 R6, [R1+0x160] ;  /* 0x0001600001067983 */ /* 0x000ee80000100a00 */
[----:B------:R-:W4:Y:S01]  /*05a0*/  LDL.64 R24, [R1+0x150] ;  /* 0x0001500001187983 */ /* 0x000f220000100a00 */
[----:B------:R-:W-:Y:S01]  /*05b0*/  DSETP.MAX.AND P0, P1, RZ, R18, PT ;  /* 0x00000012ff00722a */ /* 0x000fe2000390f000 */
[--C-:B------:R-:W-:Y:S01]  /*05c0*/  IMAD.MOV.U32 R33, RZ, RZ, R18.reuse ;  /* 0x000000ffff217224 */ /* 0x100fe200078e0012 */
[----:B------:R-:W-:Y:S01]  /*05d0*/  MOV R32, RZ ;  /* 0x000000ff00207202 */ /* 0x000fe20000000f00 */
[----:B------:R-:W-:Y:S01]  /*05e0*/  IMAD.MOV.U32 R5, RZ, RZ, RZ ;  /* 0x000000ffff057224 */ /* 0x000fe200078e00ff */
[----:B------:R-:W-:Y:S01]  /*05f0*/  DSETP.MIN.AND P2, P3, R18, 100, PT ;  /* 0x405900001200742a */ /* 0x000fe20003b40000 */
[----:B------:R-:W-:Y:S01]  /*0600*/  IMAD.MOV.U32 R34, RZ, RZ, R18 ;  /* 0x000000ffff227224 */ /* 0x000fe200078e0012 */
[----:B------:R-:W-:Y:S01]  /*0610*/  SEL R32, R32, R33, P0 ;  /* 0x0000002120207207 */ /* 0x000fe20000000000 */
[----:B------:R-:W-:-:S03]  /*0620*/  IMAD.MOV.U32 R17, RZ, RZ, 0x80000 ;  /* 0x00080000ff117424 */ /* 0x000fc600078e00ff */
[----:B------:R-:W-:Y:S02]  /*0630*/  FSEL R35, R19, 3.390625, P2 ;  /* 0x4059000013237808 */ /* 0x000fe40001000000 */
[----:B------:R-:W-:-:S06]  /*0640*/  SEL R34, R34, RZ, P2 ;  /* 0x000000ff22227207 */ /* 0x000fcc0001000000 */
[----:B------:R-:W-:Y:S01]  /*0650*/  @P3 LOP3.LUT R35, R17, 0x40590000, RZ, 0xfc, !PT ;  /* 0x4059000011233812 */ /* 0x000fe200078efcff */
[----:B--2---:R-:W-:Y:S02]  /*0660*/  DADD R20, R216, -R20 ;  /* 0x00000000d8147229 */ /* 0x004fe40000000814 */
[----:B---3--:R-:W-:-:S06]  /*0670*/  DADD R6, R218, -R6 ;  /* 0x00000000da067229 */ /* 0x008fcc0000000806 */
[----:B------:R-:W-:Y:S02]  /*0680*/  DMUL R22, R20, R20 ;  /* 0x0000001414167228 */ /* 0x000fe40000000000 */
[----:B----4-:R-:W-:Y:S01]  /*0690*/  DADD R20, R214, -R24 ;  /* 0x00000000d6147229 */ /* 0x010fe20000000818 */
[----:B------:R-:W-:Y:S02]  /*06a0*/  IMAD.MOV.U32 R24, RZ, RZ, 0x0 ;  /* 0x00000000ff187424 */ /* 0x000fe400078e00ff */
[----:B------:R-:W-:-:S03]  /*06b0*/  IMAD.MOV.U32 R25, RZ, RZ, 0x3fd80000 ;  /* 0x3fd80000ff197424 */ /* 0x000fc600078e00ff */
[----:B------:R-:W-:-:S08]  /*06c0*/  DFMA R22, R6, R6, R22 ;  /* 0x000000060616722b */ /* 0x000fd00000000016 */
[----:B------:R-:W-:-:S06]  /*06d0*/  DFMA R22, R20, R20, R22 ;  /* 0x000000141416722b */ /* 0x000fcc0000000016 */
[----:B------:R-:W0:Y:S04]  /*06e0*/  MUFU.RSQ64H R7, R23 ;  /* 0x0000001700077308 */ /* 0x000e280000001c00 */
[----:B------:R-:W-:-:S06]  /*06f0*/  VIADD R6, R23, 0xfcb00000 ;  /* 0xfcb0000017067836 */ /* 0x000fcc0000000000 */
[----:B0-----:R-:W-:-:S08]  /*0700*/  DMUL R20, R6, R6 ;  /* 0x0000000606147228 */ /* 0x001fd00000000000 */
[----:B------:R-:W-:-:S08]  /*0710*/  DFMA R20, R22, -R20, 1 ;  /* 0x3ff000001614742b */ /* 0x000fd00000000814 */
[----:B------:R-:W-:Y:S02]  /*0720*/  DFMA R24, R20, R24, 0.5 ;  /* 0x3fe000001418742b */ /* 0x000fe40000000018 */
[----:B------:R-:W-:-:S08]  /*0730*/  DMUL R20, R6, R20 ;  /* 0x0000001406147228 */ /* 0x000fd00000000000 */
[----:B------:R-:W-:Y:S01]  /*0740*/  DFMA R24, R24, R20, R6 ;  /* 0x000000141818722b */ /* 0x000fe20000000006 */
[----:B------:R-:W-:-:S04]  /*0750*/  MOV R20, R19 ;  /* 0x0000001300147202 */ /* 0x000fc80000000f00 */
[----:B------:R-:W-:-:S03]  /*0760*/  FSEL R5, R5, R20, P0 ;  /* 0x0000001405057208 */ /* 0x000fc60000000000 */
[----:B------:R-:W-:Y:S01]  /*0770*/  DMUL R28, R22, R24 ;  /* 0x00000018161c7228 */ /* 0x000fe20000000000 */
[----:B------:R-:W-:Y:S01]  /*0780*/  ISETP.GE.U32.AND P0, PT, R6, 0x7ca00000, PT ;  /* 0x7ca000000600780c */ /* 0x000fe20003f06070 */
[----:B------:R-:W-:Y:S01]  /*0790*/  VIADD R21, R25, 0xfff00000 ;  /* 0xfff0000019157836 */ /* 0x000fe20000000000 */
[----:B------:R-:W-:Y:S01]  /*07a0*/  @P1 LOP3.LUT R5, R20, 0x80000, RZ, 0xfc, !PT ;  /* 0x0008000014051812 */ /* 0x000fe200078efcff */
[----:B------:R-:W-:-:S03]  /*07b0*/  IMAD.MOV.U32 R20, RZ, RZ, R24 ;  /* 0x000000ffff147224 */ /* 0x000fc600078e0018 */
[----:B------:R-:W-:Y:S01]  /*07c0*/  MOV R33, R5 ;  /* 0x0000000500217202 */ /* 0x000fe20000000f00 */
[----:B------:R-:W-:-:S08]  /*07d0*/  DFMA R26, R28, -R28, R22 ;  /* 0x8000001c1c1a722b */ /* 0x000fd00000000016 */
[----:B------:R-:W-:Y:S01]  /*07e0*/  DFMA R18, R26, R20, R28 ;  /* 0x000000141a12722b */ /* 0x000fe2000000001c */
[----:B------:R-:W-:Y:S10]  /*07f0*/  @!P0 BRA `(.L_x_1) ;  /* 0x00000000001c8947 */ /* 0x000ff40003800000 */
[----:B------:R-:W-:Y:S01]  /*0800*/  IMAD.MOV.U32 R17, RZ, RZ, R27 ;  /* 0x000000ffff117224 */ /* 0x000fe200078e001b */
[----:B------:R-:W-:Y:S01]  /*0810*/  MOV R36, 0x850 ;  /* 0x0000085000247802 */ /* 0x000fe20000000f00 */
[----:B------:R-:W-:Y:S02]  /*0820*/  IMAD.MOV.U32 R27, RZ, RZ, R6 ;  /* 0x000000ffff1b7224 */ /* 0x000fe400078e0006 */
[----:B------:R-:W-:-:S07]  /*0830*/  IMAD.MOV.U32 R25, RZ, RZ, R21 ;  /* 0x000000ffff197224 */ /* 0x000fce00078e0015 */
[----:B-----5:R-:W-:Y:S05]  /*0840*/  CALL.REL.NOINC `($__internal_2_$__cuda_sm20_dsqrt_rn_f64_mediumpath_v1) ;  /* 0x000000fc00987944 */ /* 0x020fea0003c00000 */
[----:B------:R-:W-:Y:S01]  /*0850*/  MOV R18, R58 ;  /* 0x0000003a00127202 */ /* 0x000fe20000000f00 */
[----:B------:R-:W-:-:S07]  /*0860*/  IMAD.MOV.U32 R19, RZ, RZ, R59 ;  /* 0x000000ffff137224 */ /* 0x000fce00078e003b */
.L_x_1:
[----:B------:R-:W2:Y:S04]  /*0870*/  LDL.64 R20, [R1+0x140] ;  /* 0x0001400001147983 */ /* 0x000ea80000100a00 */
[----:B------:R-:W3:Y:S01]  /*0880*/  LDL.64 R6, [R1+0x148] ;  /* 0x0001480001067983 */ /* 0x000ee20000100a00 */
[----:B------:R-:W-:Y:S01]  /*0890*/  IMAD.MOV.U32 R24, RZ, RZ, 0x0 ;  /* 0x00000000ff187424 */ /* 0x000fe200078e00ff */
[----:B------:R-:W-:Y:S01]  /*08a0*/  MOV R25, 0x3fd80000 ;  /* 0x3fd8000000197802 */ /* 0x000fe20000000f00 */
[C---:B------:R-:W-:Y:S02]  /*08b0*/  DSETP.GT.AND P0, PT, R18.reuse, R32, PT ;  /* 0x000000201200722a */ /* 0x040fe40003f04000 */
[----:B------:R-:W-:-:S04]  /*08c0*/  DSETP.GEU.AND P1, PT, R18, R34, PT ;  /* 0x000000221200722a */ /* 0x000fc80003f2e000 */
[C---:B------:R-:W-:Y:S02]  /*08d0*/  FSEL R32, R18.reuse, R32, P0 ;  /* 0x0000002012207208 */ /* 0x040fe40000000000 */
[C---:B------:R-:W-:Y:S02]  /*08e0*/  FSEL R33, R19.reuse, R33, P0 ;  /* 0x0000002113217208 */ /* 0x040fe40000000000 */
[----:B------:R-:W-:Y:S02]  /*08f0*/  FSEL R34, R18, R34, !P1 ;  /* 0x0000002212227208 */ /* 0x000fe40004800000 */
[----:B------:R-:W-:Y:S01]  /*0900*/  FSEL R35, R19, R35, !P1 ;  /* 0x0000002313237208 */ /* 0x000fe20004800000 */
[----:B--2---:R-:W-:Y:S02]  /*0910*/  DADD R20, R216, -R20 ;  /* 0x00000000d8147229 */ /* 0x004fe40000000814 */
[----:B---3--:R-:W-:-:S06]  /*0920*/  DADD R6, R218, -R6 ;  /* 0x00000000da067229 */ /* 0x008fcc0000000806 */
[----:B------:R-:W-:Y:S02]  /*0930*/  DMUL R22, R20, R20 ;  /* 0x0000001414167228 */ /* 0x000fe40000000000 */
[----:B-----5:R-:W-:-:S06]  /*0940*/  DADD R20, R214, -R226 ;  /* 0x00000000d6147229 */ /* 0x020fcc00000008e2 */
[----:B------:R-:W-:-:S08]  /*0950*/  DFMA R22, R6, R6, R22 ;  /* 0x000000060616722b */ /* 0x000fd00000000016 */
[----:B------:R-:W-:-:S06]  /*0960*/  DFMA R22, R20, R20, R22 ;  /* 0x000000141416722b */ /* 0x000fcc0000000016 */
[----:B------:R-:W0:Y:S04]  /*0970*/  MUFU.RSQ64H R7, R23 ;  /* 0x0000001700077308 */ /* 0x000e280000001c00 */
[----:B------:R-:W-:-:S05]  /*0980*/  VIADD R6, R23, 0xfcb00000 ;  /* 0xfcb0000017067836 */ /* 0x000fca0000000000 */
[----:B------:R-:W-:Y:S01]  /*0990*/  ISETP.GE.U32.AND P2, PT, R6, 0x7ca00000, PT ;  /* 0x7ca000000600780c */ /* 0x000fe20003f46070 */
[----:B0-----:R-:W-:-:S08]  /*09a0*/  DMUL R20, R6, R6 ;  /* 0x0000000606147228 */ /* 0x001fd00000000000 */
[----:B------:R-:W-:-:S08]  /*09b0*/  DFMA R20, R22, -R20, 1 ;  /* 0x3ff000001614742b */ /* 0x000fd00000000814 */
[----:B------:R-:W-:Y:S02]  /*09c0*/  DFMA R24, R20, R24, 0.5 ;  /* 0x3fe000001418742b */ /* 0x000fe40000000018 */
[----:B------:R-:W-:-:S08]  /*09d0*/  DMUL R20, R6, R20 ;  /* 0x0000001406147228 */ /* 0x000fd00000000000 */
[----:B------:R-:W-:-:S08]  /*09e0*/  DFMA R24, R24, R20, R6 ;  /* 0x000000141818722b */ /* 0x000fd00000000006 */
[----:B------:R-:W-:Y:S02]  /*09f0*/  DMUL R28, R22, R24 ;  /* 0x00000018161c7228 */ /* 0x000fe40000000000 */
[----:B------:R-:W-:Y:S02]  /*0a00*/  VIADD R31, R25, 0xfff00000 ;  /* 0xfff00000191f7836 */ /* 0x000fe40000000000 */
[----:B------:R-:W-:-:S04]  /*0a10*/  IMAD.MOV.U32 R30, RZ, RZ, R24 ;  /* 0x000000ffff1e7224 */ /* 0x000fc800078e0018 */
[----:B------:R-:W-:-:S08]  /*0a20*/  DFMA R26, R28, -R28, R22 ;  /* 0x8000001c1c1a722b */ /* 0x000fd00000000016 */
[----:B------:R-:W-:Y:S01]  /*0a30*/  DFMA R20, R26, R30, R28 ;  /* 0x0000001e1a14722b */ /* 0x000fe2000000001c */
[----:B------:R-:W-:Y:S10]  /*0a40*/  @!P2 BRA `(.L_x_2) ;  /* 0x00000000001ca947 */ /* 0x000ff40003800000 */
[----:B------:R-:W-:Y:S01]  /*0a50*/  IMAD.MOV.U32 R17, RZ, RZ, R27 ;  /* 0x000000ffff117224 */ /* 0x000fe200078e001b */
[----:B------:R-:W-:Y:S01]  /*0a60*/  MOV R27, R6 ;  /* 0x00000006001b7202 */ /* 0x000fe20000000f00 */
[----:B------:R-:W-:Y:S01]  /*0a70*/  IMAD.MOV.U32 R25, RZ, RZ, R31 ;  /* 0x000000ffff197224 */ /* 0x000fe200078e001f */
[----:B------:R-:W-:-:S07]  /*0a80*/  MOV R36, 0xaa0 ;  /* 0x00000aa000247802 */ /* 0x000fce0000000f00 */
[----:B------:R-:W-:Y:S05]  /*0a90*/  CALL.REL.NOINC `($__internal_2_$__cuda_sm20_dsqrt_rn_f64_mediumpath_v1) ;  /* 0x000000fc00047944 */ /* 0x000fea0003c00000 */
[----:B------:R-:W-:Y:S02]  /*0aa0*/  IMAD.MOV.U32 R20, RZ, RZ, R58 ;  /* 0x000000ffff147224 */ /* 0x000fe400078e003a */
[----:B------:R-:W-:-:S07]  /*0ab0*/  IMAD.MOV.U32 R21, RZ, RZ, R59 ;  /* 0x000000ffff157224 */ /* 0x000fce00078e003b */
.L_x_2:
[----:B------:R-:W2:Y:S04]  /*0ac0*/  LDL.64 R18, [R1+0x170] ;  /* 0x0001700001127983 */ /* 0x000ea80000100a00 */
[----:B------:R-:W3:Y:S04]  /*0ad0*/  LDL.64 R6, [R1+0x178] ;  /* 0x0001780001067983 */ /* 0x000ee80000100a00 */
[----:B------:R-:W4:Y:S01]  /*0ae0*/  LDL.64 R24, [R1+0x168] ;  /* 0x0001680001187983 */ /* 0x000f220000100a00 */
[C---:B------:R-:W-:Y:S02]  /*0af0*/  DSETP.GT.AND P0, PT, R20.reuse, R32, PT ;  /* 0x000000201400722a */ /* 0x040fe40003f04000 */
[----:B------:R-:W-:-:S04]  /*0b00*/  DSETP.GEU.AND P1, PT, R20, R34, PT ;  /* 0x000000221400722a */ /* 0x000fc80003f2e000 */
[C---:B------:R-:W-:Y:S02]  /*0b10*/  FSEL R32, R20.reuse, R32, P0 ;  /* 0x0000002014207208 */ /* 0x040fe40000000000 */
[C---:B------:R-:W-:Y:S02]  /*0b20*/  FSEL R33, R21.reuse, R33, P0 ;  /* 0x0000002115217208 */ /* 0x040fe40000000000 */
[----:B------:R-:W-:Y:S02]  /*0b30*/  FSEL R34, R20, R34, !P1 ;  /* 0x0000002214227208 */ /* 0x000fe40004800000 */
[----:B------:R-:W-:Y:S01]  /*0b40*/  FSEL R35, R21, R35, !P1 ;  /* 0x0000002315237208 */ /* 0x000fe20004800000 */
[----:B--2---:R-:W-:Y:S02]  /*0b50*/  DADD R18, -R18, R210 ;  /* 0x0000000012127229 */ /* 0x004fe400000001d2 */
[----:B---3--:R-:W-:-:S06]  /*0b60*/  DADD R6, -R6, R212 ;  /* 0x0000000006067229 */ /* 0x008fcc00000001d4 */
[----:B------:R-:W-:Y:S02]  /*0b70*/  DMUL R22, R18, R18 ;  /* 0x0000001212167228 */ /* 0x000fe40000000000 */
[----:B----4-:R-:W-:Y:S01]  /*0b80*/  DADD R18, -R24, R208 ;  /* 0x0000000018127229 */ /* 0x010fe200000001d0 */
[----:B------:R-:W-:Y:S02]  /*0b90*/  IMAD.MOV.U32 R24, RZ, RZ, 0x0 ;  /* 0x00000000ff187424 */ /* 0x000fe400078e00ff */
[----:B------:R-:W-:-:S03]  /*0ba0*/  IMAD.MOV.U32 R25, RZ, RZ, 0x3fd80000 ;  /* 0x3fd80000ff197424 */ /* 0x000fc600078e00ff */
[----:B------:R-:W-:-:S08]  /*0bb0*/  DFMA R22, R6, R6, R22 ;  /* 0x000000060616722b */ /* 0x000fd00000000016 */
[----:B------:R-:W-:-:S06]  /*0bc0*/  DFMA R22, R18, R18, R22 ;  /* 0x000000121216722b */ /* 0x000fcc0000000016 */
[----:B------:R-:W0:Y:S04]  /*0bd0*/  MUFU.RSQ64H R7, R23 ;  /* 0x0000001700077308 */ /* 0x000e280000001c00 */
[----:B------:R-:W-:-:S04]  /*0be0*/  IADD3 R6, PT, PT, R23, -0x3500000, RZ ;  /* 0xfcb0000017067810 */ /* 0x000fc80007ffe0ff */
[----:B------:R-:W-:Y:S02]  /*0bf0*/  ISETP.GE.U32.AND P2, PT, R6, 0x7ca00000, PT ;  /* 0x7ca000000600780c */ /* 0x000fe40003f46070 */
[----:B0-----:R-:W-:-:S08]  /*0c00*/  DMUL R18, R6, R6 ;  /* 0x0000000606127228 */ /* 0x001fd00000000000 */
[----:B------:R-:W-:-:S08]  /*0c10*/  DFMA R18, R22, -R18, 1 ;  /* 0x3ff000001612742b */ /* 0x000fd00000000812 */
[----:B------:R-:W-:Y:S02]  /*0c20*/  DFMA R24, R18, R24, 0.5 ;  /* 0x3fe000001218742b */ /* 0x000fe40000000018 */
[----:B------:R-:W-:-:S08]  /*0c30*/  DMUL R18, R6, R18 ;  /* 0x0000001206127228 */ /* 0x000fd00000000000 */
[----:B------:R-:W-:-:S08]  /*0c40*/  DFMA R24, R24, R18, R6 ;  /* 0x000000121818722b */ /* 0x000fd00000000006 */
[----:B------:R-:W-:Y:S02]  /*0c50*/  DMUL R28, R22, R24 ;  /* 0x00000018161c7228 */ /* 0x000fe40000000000 */
[----:B------:R-:W-:Y:S01]  /*0c60*/  VIADD R31, R25, 0xfff00000 ;  /* 0xfff00000191f7836 */ /* 0x000fe20000000000 */
[----:B------:R-:W-:-:S05]  /*0c70*/  MOV R30, R24 ;  /* 0x00000018001e7202 */ /* 0x000fca0000000f00 */
[----:B------:R-:W-:-:S08]  /*0c80*/  DFMA R26, R28, -R28, R22 ;  /* 0x8000001c1c1a722b */ /* 0x000fd00000000016 */
[----:B------:R-:W-:Y:S01]  /*0c90*/  DFMA R18, R26, R30, R28 ;  /* 0x0000001e1a12722b */ /* 0x000fe2000000001c */
[----:B------:R-:W-:Y:S10]  /*0ca0*/  @!P2 BRA `(.L_x_3) ;  /* 0x00000000001ca947 */ /* 0x000ff40003800000 */
[----:B------:R-:W-:Y:S01]  /*0cb0*/  IMAD.MOV.U32 R17, RZ, RZ, R27 ;  /* 0x000000ffff117224 */ /* 0x000fe200078e001b */
[----:B------:R-:W-:Y:S01]  /*0cc0*/  MOV R36, 0xd00 ;  /* 0x00000d0000247802 */ /* 0x000fe20000000f00 */
[----:B------:R-:W-:Y:S02]  /*0cd0*/  IMAD.MOV.U32 R27, RZ, RZ, R6 ;  /* 0x000000ffff1b7224 */ /* 0x000fe400078e0006 */
[----:B------:R-:W-:-:S07]  /*0ce0*/  IMAD.MOV.U32 R25, RZ, RZ, R31 ;  /* 0x000000ffff197224 */ /* 0x000fce00078e001f */
[----:B------:R-:W-:Y:S05]  /*0cf0*/  CALL.REL.NOINC `($__internal_2_$__cuda_sm20_dsqrt_rn_f64_mediumpath_v1) ;  /* 0x000000f8006c7944 */ /* 0x000fea0003c00000 */
[----:B------:R-:W-:Y:S01]  /*0d00*/  MOV R18, R58 ;  /* 0x0000003a00127202 */ /* 0x000fe20000000f00 */
[----:B------:R-:W-:-:S07]  /*0d10*/  IMAD.MOV.U32 R19, RZ, RZ, R59 ;  /* 0x000000ffff137224 */ /* 0x000fce00078e003b */
.L_x_3:
        /* <DEDUP_REMOVED lines=12> */
[----:B----4-:R-:W-:Y:S01]  /*0de0*/  DADD R20, R208, -R24 ;  /* 0x00000000d0147229 */ /* 0x010fe20000000818 */
[----:B------:R-:W-:Y:S01]  /*0df0*/  IMAD.MOV.U32 R24, RZ, RZ, 0x0 ;  /* 0x00000000ff187424 */ /* 0x000fe200078e00ff */
[----:B------:R-:W-:-:S04]  /*0e00*/  MOV R25, 0x3fd80000 ;  /* 0x3fd8000000197802 */ /* 0x000fc80000000f00 */
        /* <DEDUP_REMOVED lines=23> */
.L_x_4:
[----:B------:R-:W2:Y:S04]  /*0f80*/  LDL.64 R18, [R1+0x140] ;  /* 0x0001400001127983 */ /* 0x000ea80000100a00 */
[----:B------:R-:W3:Y:S01]  /*0f90*/  LDL.64 R6, [R1+0x148] ;  /* 0x0001480001067983 */ /* 0x000ee20000100a00 */
[----:B------:R-:W-:Y:S01]  /*0fa0*/  IMAD.MOV.U32 R24, RZ, RZ, 0x0 ;  /* 0x00000000ff187424 */ /* 0x000fe200078e00ff */
[C---:B------:R-:W-:Y:S01]  /*0fb0*/  DSETP.GT.AND P0, PT, R20.reuse, R32, PT ;  /* 0x000000201400722a */ /* 0x040fe20003f04000 */
[----:B------:R-:W-:Y:S01]  /*0fc0*/  IMAD.MOV.U32 R25, RZ, RZ, 0x3fd80000 ;  /* 0x3fd80000ff197424 */ /* 0x000fe200078e00ff */
        /* <DEDUP_REMOVED lines=8> */
[----:B------:R-:W-:-:S06]  /*1050*/  DADD R18, R208, -R226 ;  /* 0x00000000d0127229 */ /* 0x000fcc00000008e2 */
        /* <DEDUP_REMOVED lines=23> */
.L_x_5:
        /* <DEDUP_REMOVED lines=38> */
.L_x_6:
        /* <DEDUP_REMOVED lines=38> */
.L_x_7:
        /* <DEDUP_REMOVED lines=37> */
.L_x_8:
[----:B------:R-:W-:Y:S01]  /*18e0*/  IADD3 R5, PT, PT, R2, -0x2, RZ ;  /* 0xfffffffe02057810 */ /* 0x000fe20007ffe0ff */
[----:B------:R-:W0:Y:S01]  /*18f0*/  LDCU.64 UR4, c[0x0][0x398] ;  /* 0x00007300ff0477ac */ /* 0x000e220008000a00 */
[----:B------:R-:W-:Y:S02]  /*1900*/  DSETP.GT.AND P0, PT, R20, R32, PT ;  /* 0x000000201400722a */ /* 0x000fe40003f04000 */
[----:B------:R-:W0:Y:S01]  /*1910*/  I2F.F64 R6, R5 ;  /* 0x0000000500067312 */ /* 0x000e220000201c00 */
[----:B------:R-:W1:Y:S03]  /*1920*/  LDCU.64 UR6, c[0x0][0x388] ;  /* 0x00007100ff0677ac */ /* 0x000e660008000a00 */
[----:B------:R-:W-:Y:S02]  /*1930*/  FSEL R22, R20, R32, P0 ;  /* 0x0000002014167208 */ /* 0x000fe40000000000 */
[----:B------:R-:W-:Y:S01]  /*1940*/  FSEL R23, R21, R33, P0 ;  /* 0x0000002115177208 */ /* 0x000fe20000000000 */
[----:B0-----:R-:W-:-:S08]  /*1950*/  DMUL R6, R6, UR4 ;  /* 0x0000000406067c28 */ /* 0x001fd00008000000 */
[----:B-1----:R-:W-:-:S08]  /*1960*/  DMUL R6, R6, UR6 ;  /* 0x0000000606067c28 */ /* 0x002fd00008000000 */
[----:B------:R-:W-:-:S14]  /*1970*/  DSETP.GT.AND P0, PT, R6, R22, PT ;  /* 0x000000160600722a */ /* 0x000fdc0003f04000 */
[----:B------:R-:W-:Y:S05]  /*1980*/  @P0 EXIT ;  /* 0x000000000000094d */ /* 0x000fea0003800000 */
[----:B------:R-:W-:Y:S01]  /*1990*/  VIADD R2, R2, 0x1 ;  /* 0x0000000102027836 */ /* 0x000fe20000000000 */
[----:B------:R-:W0:Y:S01]  /*19a0*/  LDCU.64 UR4, c[0x0][0x390] ;  /* 0x00007200ff0477ac */ /* 0x000e220008000a00 */
[----:B------:R-:W-:Y:S02]  /*19b0*/  DSETP.GEU.AND P0, PT, R20, R18, PT ;  /* 0x000000121400722a */ /* 0x000fe40003f0e000 */
[----:B------:R-:W0:Y:S01]  /*19c0*/  I2F.F64 R6, R2 ;  /* 0x0000000200067312 */ /* 0x000e220000201c00 */
[----:B------:R-:W1:Y:S03]  /*19d0*/  LDCU.64 UR8, c[0x0][0x430] ;  /* 0x00008600ff0877ac */ /* 0x000e660008000a00 */
[----:B------:R-:W-:Y:S02]  /*19e0*/  FSEL R18, R20, R18, !P0 ;  /* 0x0000001214127208 */ /* 0x000fe40004000000 */
[----:B------:R-:W-:Y:S01]  /*19f0*/  FSEL R19, R21, R19, !P0 ;  /* 0x0000001315137208 */ /* 0x000fe20004000000 */
[----:B0-----:R-:W-:-:S05]  /*1a00*/  DMUL R6, R6, UR4 ;  /* 0x0000000406067c28 */ /* 0x001fca0008000000 */
[----:B-1----:R-:W-:-:S03]  /*1a10*/  DADD R18, R18, -UR8 ;  /* 0x8000000812127e29 */ /* 0x002fc60008000000 */
[----:B------:R-:W-:-:S08]  /*1a20*/  DMUL R6, R6, UR6 ;  /* 0x0000000606067c28 */ /* 0x000fd00008000000 */
[----:B------:R-:W-:-:S14]  /*1a30*/  DSETP.GEU.AND P0, PT, R6, R18, PT ;  /* 0x000000120600722a */ /* 0x000fdc0003f0e000 */
[----:B------:R-:W-:Y:S05]  /*1a40*/  @!P0 EXIT ;  /* 0x000000000000894d */ /* 0x000fea0003800000 */
[----:B------:R-:W0:Y:S01]  /*1a50*/  S2R R5, SR_CgaCtaId ;  /* 0x0000000000057919 */ /* 0x000e220000008800 */
[----:B------:R-:W-:Y:S01]  /*1a60*/  MOV R2, 0x400 ;  /* 0x0000040000027802 */ /* 0x000fe20000000f00 */
[----:B------:R-:W1:Y:S01]  /*1a70*/  LDCU UR4, c[0x0][0x408] ;  /* 0x00008100ff0477ac */ /* 0x000e620008000800 */
[----:B------:R-:W2:Y:S01]  /*1a80*/  S2R R7, SR_TID.X ;  /* 0x0000000000077919 */ /* 0x000ea20000002100 */
[----:B-1----:R-:W-:-:S03]  /*1a90*/  UISETP.GE.AND UP0, UPT, UR4, 0x1, UPT ;  /* 0x000000010400788c */ /* 0x002fc6000bf06270 */
[----:B------:R-:W-:Y:S01]  /*1aa0*/  UMOV UR4, URZ ;  /* 0x000000ff00047c82 */ /* 0x000fe20008000000 */
[----:B0-----:R-:W-:-:S05]  /*1ab0*/  LEA R2, R5, R2, 0x18 ;  /* 0x0000000205027211 */ /* 0x001fca00078ec0ff */
[----:B--2---:R-:W-:-:S05]  /*1ac0*/  IMAD R2, R7, 0x288, R2 ;  /* 0x0000028807027824 */ /* 0x004fca00078e0202 */
[----:B------:R0:W-:Y:S04]  /*1ad0*/  STS.64 [R2], RZ ;  /* 0x000000ff02007388 */ /* 0x0001e80000000a00 */
[----:B------:R0:W-:Y:S04]  /*1ae0*/  STS.64 [R2+0x8], RZ ;  /* 0x000008ff02007388 */ /* 0x0001e80000000a00 */
        /* <DEDUP_REMOVED lines=78> */
[----:B------:R0:W-:Y:S01]  /*1fd0*/  STS.64 [R2+0x280], RZ ;  /* 0x000280ff02007388 */ /* 0x0001e20000000a00 */
[----:B------:R-:W-:Y:S05]  /*1fe0*/  BRA.U !UP0, `(.L_x_9) ;  /* 0x000000b508287547 */ /* 0x000fea000b800000 */
[----:B------:R-:W1:Y:S01]  /*1ff0*/  LDC.64 R6, c[0x0][0x418] ;  /* 0x00010600ff067b82 */ /* 0x000e620000000a00 */
[----:B------:R-:W2:Y:S01]  /*2000*/  LDCU UR5, c[0x0][0x3b4] ;  /* 0x00007680ff0577ac */ /* 0x000ea20008000800 */
[----:B------:R-:W-:-:S06]  /*2010*/  IMAD R17, R3, 0x3, RZ ;  /* 0x0000000303117824 */ /* 0x000fcc00078e02ff */
[----:B------:R-:W0:Y:S08]  /*2020*/  LDC.64 R18, c[0x0][0x420] ;  /* 0x00010800ff127b82 */ /* 0x000e300000000a00 */
[----:B------:R-:W3:Y:S01]  /*2030*/  LDC.64 R22, c[0x0][0x3b0] ;  /* 0x0000ec00ff167b82 */ /* 0x000ee20000000a00 */
[----:B-1----:R-:W-:-:S07]  /*2040*/  IMAD.WIDE.U32 R6, R3, 0x8, R6 ;  /* 0x0000000803067825 */ /* 0x002fce00078e0006 */
[----:B------:R-:W1:Y:S01]  /*2050*/  LDC.64 R88, c[0x0][0x3a8] ;  /* 0x0000ea00ff587b82 */ /* 0x000e620000000a00 */
[----:B------:R4:W4:Y:S01]  /*2060*/  LDG.E.64 R24, desc[UR16][R6.64] ;  /* 0x0000001006187981 */ /* 0x000922000c1e1b00 */
[----:B0-----:R-:W-:Y:S02]  /*2070*/  IMAD.WIDE.U32 R2, R17, 0x8, R18 ;  /* 0x0000000811027825 */ /* 0x001fe400078e0012 */
[----:B--2---:R-:W3:Y:S02]  /*2080*/  MUFU.RCP64H R19, UR5 ;  /* 0x0000000500137d08 */ /* 0x004ee40008001800 */
[----:B------:R-:W-:Y:S01]  /*2090*/  IMAD.MOV.U32 R18, RZ, RZ, 0x1 ;  /* 0x00000001ff127424 */ /* 0x000fe200078e00ff */
[----:B------:R-:W5:Y:S04]  /*20a0*/  LDG.E.64 R46, desc[UR16][R2.64] ;  /* 0x00000010022e7981 */ /* 0x000f68000c1e1b00 */
[----:B------:R-:W5:Y:S04]  /*20b0*/  LDG.E.64 R48, desc[UR16][R2.64+0x8] ;  /* 0x0000081002307981 */ /* 0x000f68000c1e1b00 */
[----:B------:R0:W5:Y:S01]  /*20c0*/  LDG.E.64 R50, desc[UR16][R2.64+0x10] ;  /* 0x0000101002327981 */ /* 0x000162000c1e1b00 */
[----:B---3--:R-:W-:-:S08]  /*20d0*/  DFMA R20, R18, -R22, 1 ;  /* 0x3ff000001214742b */ /* 0x008fd00000000816 */
[----:B------:R-:W-:-:S08]  /*20e0*/  DFMA R20, R20, R20, R20 ;  /* 0x000000141414722b */ /* 0x000fd00000000014 */
[----:B------:R-:W-:-:S08]  /*20f0*/  DFMA R20, R18, R20, R18 ;  /* 0x000000141214722b */ /* 0x000fd00000000012 */
[----:B----4-:R-:W-:Y:S02]  /*2100*/  DFMA R6, R20, -R22, 1 ;  /* 0x3ff000001406742b */ /* 0x010fe40000000816 */
[----:B-1----:R-:W-:-:S06]  /*2110*/  DADD R88, R88, R88 ;  /* 0x0000000058587229 */ /* 0x002fcc0000000058 */
[----:B------:R-:W-:-:S08]  /*2120*/  DFMA R6, R20, R6, R20 ;  /* 0x000000061406722b */ /* 0x000fd00000000014 */
[----:B0-----:R-:W-:-:S08]  /*2130*/  DMUL R2, R88, R6 ;  /* 0x0000000658027228 */ /* 0x001fd00000000000 */
[----:B------:R-:W-:-:S08]  /*2140*/  DFMA R18, R2, -R22, R88 ;  /* 0x800000160212722b */ /* 0x000fd00000000058 */
[----:B------:R-:W-:Y:S01]  /*2150*/  DFMA R2, R6, R18, R2 ;  /* 0x000000120602722b */ /* 0x000fe20000000002 */
[----:B------:R-:W-:-:S09]  /*2160*/  FSETP.GEU.AND P1, PT, |R89|, 6.5827683646048100446e-37, PT ;  /* 0x036000005900780b */ /* 0x000fd20003f2e200 */
[----:B------:R-:W-:-:S05]  /*2170*/  FFMA R5, RZ, UR5, R3 ;  /* 0x00000005ff057c23 */ /* 0x000fca0008000003 */
[----:B------:R-:W-:Y:S01]  /*2180*/  FSETP.GT.AND P0, PT, |R5|, 1.469367938527859385e-39, PT ;  /* 0x001000000500780b */ /* 0x000fe20003f04200 */
[----:B------:R-:W-:Y:S01]  /*2190*/  IMAD R33, R4, 0x3, RZ ;  /* 0x0000000304217824 */ /* 0x000fe200078e02ff */
[----:B------:R0:W-:Y:S11]  /*21a0*/  STL.64 [R1+0x180], R24 ;  /* 0x0001801801007387 */ /* 0x0001f60000100a00 */
[----:B------:R-:W-:Y:S05]  /*21b0*/  @P0 BRA P1, `(.L_x_10) ;  /* 0x00000000001c0947 */ /* 0x000fea0000800000 */
[----:B------:R-:W1:Y:S01]  /*21c0*/  LDCU.64 UR6, c[0x0][0x3b0] ;  /* 0x00007600ff0677ac */ /* 0x000e620008000a00 */
[----:B0-----:R-:W-:Y:S01]  /*21d0*/  MOV R25, 0x2210 ;  /* 0x0000221000197802 */ /* 0x001fe20000000f00 */
[----:B-1----:R-:W-:Y:S01]  /*21e0*/  IMAD.U32 R82, RZ, RZ, UR6 ;  /* 0x00000006ff527e24 */ /* 0x002fe2000f8e00ff */
[----:B------:R-:W-:-:S07]  /*21f0*/  MOV R83, UR7 ;  /* 0x0000000700537c02 */ /* 0x000fce0008000f00 */
[----:B-----5:R-:W-:Y:S05]  /*2200*/  CALL.REL.NOINC `($__internal_1_$__cuda_sm20_div_rn_f64_full) ;  /* 0x000000dc00a47944 */ /* 0x020fea0003c00000 */
[----:B------:R-:W-:Y:S02]  /*2210*/  IMAD.MOV.U32 R2, RZ, RZ, R120 ;  /* 0x000000ffff027224 */ /* 0x000fe400078e0078 */
[----:B------:R-:W-:-:S07]  /*2220*/  IMAD.MOV.U32 R3, RZ, RZ, R121 ;  /* 0x000000ffff037224 */ /* 0x000fce00078e0079 */
.L_x_10:
[----:B------:R-:W1:Y:S01]  /*2230*/  LDC.64 R88, c[0x0][0x3a0] ;  /* 0x0000e800ff587b82 */ /* 0x000e620000000a00 */
[----:B------:R-:W2:Y:S01]  /*2240*/  LDCU.64 UR6, c[0x0][0x3b0] ;  /* 0x00007600ff0677ac */ /* 0x000ea20008000a00 */
[----:B------:R-:W-:-:S06]  /*2250*/  IMAD.MOV.U32 R4, RZ, RZ, 0x1 ;  /* 0x00000001ff047424 */ /* 0x000fcc00078e00ff */
[----:B------:R-:W1:Y:S02]  /*2260*/  LDC.64 R20, c[0x0][0x3a8] ;  /* 0x0000ea00ff147b82 */ /* 0x000e640000000a00 */
[C---:B-1----:R-:W-:Y:S02]  /*2270*/  DADD R18, R20.reuse, R88 ;  /* 0x0000000014127229 */ /* 0x042fe40000000058 */
[----:B------:R-:W-:-:S06]  /*2280*/  DMUL R88, R20, R88 ;  /* 0x0000005814587228 */ /* 0x000fcc0000000000 */
[----:B--2---:R-:W-:-:S04]  /*2290*/  DMUL R82, R18, UR6 ;  /* 0x0000000612527c28 */ /* 0x004fc80008000000 */
[----:B------:R-:W-:Y:S02]  /*22a0*/  FSETP.GEU.AND P1, PT, |R89|, 6.5827683646048100446e-37, PT ;  /* 0x036000005900780b */ /* 0x000fe40003f2e200 */
[----:B------:R-:W1:Y:S02]  /*22b0*/  MUFU.RCP64H R5, R83 ;  /* 0x0000005300057308 */ /* 0x000e640000001800 */
[----:B-1----:R-:W-:-:S08]  /*22c0*/  DFMA R6, -R82, R4, 1 ;  /* 0x3ff000005206742b */ /* 0x002fd00000000104 */
[----:B------:R-:W-:-:S08]  /*22d0*/  DFMA R6, R6, R6, R6 ;  /* 0x000000060606722b */ /* 0x000fd00000000006 */
[----:B------:R-:W-:-:S08]  /*22e0*/  DFMA R6, R4, R6, R4 ;  /* 0x000000060406722b */ /* 0x000fd00000000004 */
[----:B------:R-:W-:-:S08]  /*22f0*/  DFMA R4, -R82, R6, 1 ;  /* 0x3ff000005204742b */ /* 0x000fd00000000106 */
[----:B------:R-:W-:-:S08]  /*2300*/  DFMA R4, R6, R4, R6 ;  /* 0x000000040604722b */ /* 0x000fd00000000006 */
[----:B------:R-:W-:-:S08]  /*2310*/  DMUL R192, R88, R4 ;  /* 0x0000000458c07228 */ /* 0x000fd00000000000 */
[----:B------:R-:W-:-:S08]  /*2320*/  DFMA R6, -R82, R192, R88 ;  /* 0x000000c05206722b */ /* 0x000fd00000000158 */
[----:B------:R-:W-:-:S10]  /*2330*/  DFMA R192, R4, R6, R192 ;  /* 0x0000000604c0722b */ /* 0x000fd400000000c0 */
[----:B------:R-:W-:-:S05]  /*2340*/  FFMA R4, RZ, R83, R193 ;  /* 0x00000053ff047223 */ /* 0x000fca00000000c1 */
[----:B------:R-:W-:-:S13]  /*2350*/  FSETP.GT.AND P0, PT, |R4|, 1.469367938527859385e-39, PT ;  /* 0x001000000400780b */ /* 0x000fda0003f04200 */
[----:B------:R-:W-:Y:S05]  /*2360*/  @P0 BRA P1, `(.L_x_11) ;  /* 0x0000000000100947 */ /* 0x000fea0000800000 */
[----:B0-----:R-:W-:-:S07]  /*2370*/  MOV R25, 0x2390 ;  /* 0x0000239000197802 */ /* 0x001fce0000000f00 */
[----:B-----5:R-:W-:Y:S05]  /*2380*/  CALL.REL.NOINC `($__internal_1_$__cuda_sm20_div_rn_f64_full) ;  /* 0x000000dc00447944 */ /* 0x020fea0003c00000 */
[----:B------:R-:W-:Y:S01]  /*2390*/  MOV R192, R120 ;  /* 0x0000007800c07202 */ /* 0x000fe20000000f00 */
[----:B------:R-:W-:-:S07]  /*23a0*/  IMAD.MOV.U32 R193, RZ, RZ, R121 ;  /* 0x000000ffffc17224 */ /* 0x000fce00078e0079 */
.L_x_11:
[----:B------:R-:W1:Y:S01]  /*23b0*/  MUFU.RCP64H R5, R19 ;  /* 0x0000001300057308 */ /* 0x000e620000001800 */
[----:B------:R-:W-:Y:S01]  /*23c0*/  IMAD.MOV.U32 R4, RZ, RZ, 0x1 ;  /* 0x00000001ff047424 */ /* 0x000fe200078e00ff */
[----:B------:R-:W2:Y:S01]  /*23d0*/  LDCU.64 UR6, c[0x0][0x3a0] ;  /* 0x00007400ff0677ac */ /* 0x000ea20008000a00 */
[----:B------:R-:W3:Y:S04]  /*23e0*/  LDC R22, c[0x0][0x3a4] ;  /* 0x0000e900ff167b82 */ /* 0x000ee80000000800 */
[----:B-1----:R-:W-:-:S08]  /*23f0*/  DFMA R6, -R18, R4, 1 ;  /* 0x3ff000001206742b */ /* 0x002fd00000000104 */
[----:B------:R-:W-:Y:S01]  /*2400*/  DFMA R6, R6, R6, R6 ;  /* 0x000000060606722b */ /* 0x000fe20000000006 */
[----:B---3--:R-:W-:-:S07]  /*2410*/  FSETP.GEU.AND P1, PT, |R22|, 6.5827683646048100446e-37, PT ;  /* 0x036000001600780b */ /* 0x008fce0003f2e200 */
[----:B------:R-:W-:-:S08]  /*2420*/  DFMA R6, R4, R6, R4 ;  /* 0x000000060406722b */ /* 0x000fd00000000004 */
[----:B------:R-:W-:-:S08]  /*2430*/  DFMA R4, -R18, R6, 1 ;  /* 0x3ff000001204742b */ /* 0x000fd00000000106 */
[----:B------:R-:W-:-:S08]  /*2440*/  DFMA R4, R6, R4, R6 ;  /* 0x000000040604722b */ /* 0x000fd00000000006 */
[----:B--2---:R-:W-:-:S08]  /*2450*/  DMUL R6, R4, UR6 ;  /* 0x0000000604067c28 */ /* 0x004fd00008000000 */
[----:B------:R-:W-:-:S08]  /*2460*/  DFMA R20, -R18, R6, UR6 ;  /* 0x0000000612147e2b */ /* 0x000fd00008000106 */
[----:B------:R-:W-:-:S10]  /*2470*/  DFMA R4, R4, R20, R6 ;  /* 0x000000140404722b */ /* 0x000fd40000000006 */
[----:B------:R-:W-:-:S05]  /*2480*/  FFMA R6, RZ, R19, R5 ;  /* 0x00000013ff067223 */ /* 0x000fca0000000005 */
[----:B------:R-:W-:-:S13]  /*2490*/  FSETP.GT.AND P0, PT, |R6|, 1.469367938527859385e-39, PT ;  /* 0x001000000600780b */ /* 0x000fda0003f04200 */
[----:B------:R-:W-:Y:S05]  /*24a0*/  @P0 BRA P1, `(.L_x_12) ;  /* 0x0000000000240947 */ /* 0x000fea0000800000 */
[----:B------:R-:W1:Y:S01]  /*24b0*/  LDCU.64 UR6, c[0x0][0x3a0] ;  /* 0x00007400ff0677ac */ /* 0x000e620008000a00 */
[----:B------:R-:W-:Y:S01]  /*24c0*/  IMAD.MOV.U32 R82, RZ, RZ, R18 ;  /* 0x000000ffff527224 */ /* 0x000fe200078e0012 */
[----:B0-----:R-:W-:Y:S01]  /*24d0*/  MOV R25, 0x2520 ;  /* 0x0000252000197802 */ /* 0x001fe20000000f00 */
[----:B------:R-:W-:Y:S01]  /*24e0*/  IMAD.MOV.U32 R83, RZ, RZ, R19 ;  /* 0x000000ffff537224 */ /* 0x000fe200078e0013 */
[----:B-1----:R-:W-:Y:S01]  /*24f0*/  MOV R88, UR6 ;  /* 0x0000000600587c02 */ /* 0x002fe20008000f00 */
[----:B------:R-:W-:-:S07]  /*2500*/  IMAD.U32 R89, RZ, RZ, UR7 ;  /* 0x00000007ff597e24 */ /* 0x000fce000f8e00ff */
[----:B-----5:R-:W-:Y:S05]  /*2510*/  CALL.REL.NOINC `($__internal_1_$__cuda_sm20_div_rn_f64_full) ;  /* 0x000000d800e07944 */ /* 0x020fea0003c00000 */
[----:B------:R-:W-:Y:S01]  /*2520*/  IMAD.MOV.U32 R4, RZ, RZ, R120 ;  /* 0x000000ffff047224 */ /* 0x000fe200078e0078 */
[----:B------:R-:W-:-:S07]  /*2530*/  MOV R5, R121 ;  /* 0x0000007900057202 */ /* 0x000fce0000000f00 */
.L_x_12:
[----:B------:R-:W1:Y:S01]  /*2540*/  MUFU.RCP64H R7, R19 ;  /* 0x0000001300077308 */ /* 0x000e620000001800 */
[----:B------:R-:W-:Y:S01]  /*2550*/  IMAD.MOV.U32 R6, RZ, RZ, 0x1 ;  /* 0x00000001ff067424 */ /* 0x000fe200078e00ff */
[----:B------:R-:W2:Y:S01]  /*2560*/  LDCU.64 UR6, c[0x0][0x3a8] ;  /* 0x00007500ff0677ac */ /* 0x000ea20008000a00 */
[----:B0-----:R-:W0:Y:S04]  /*2570*/  LDC R24, c[0x0][0x3ac] ;  /* 0x0000eb00ff187b82 */ /* 0x001e280000000800 */
[----:B-1----:R-:W-:-:S08]  /*2580*/  DFMA R20, -R18, R6, 1 ;  /* 0x3ff000001214742b */ /* 0x002fd00000000106 */
[----:B------:R-:W-:Y:S01]  /*2590*/  DFMA R20, R20, R20, R20 ;  /* 0x000000141414722b */ /* 0x000fe20000000014 */
[----:B0-----:R-:W-:-:S07]  /*25a0*/  FSETP.GEU.AND P1, PT, |R24|, 6.5827683646048100446e-37, PT ;  /* 0x036000001800780b */ /* 0x001fce0003f2e200 */
        /* <DEDUP_REMOVED lines=9> */
[----:B------:R-:W0:Y:S01]  /*2640*/  LDCU.64 UR6, c[0x0][0x3a8] ;  /* 0x00007500ff0677ac */ /* 0x000e220008000a00 */
[----:B------:R-:W-:Y:S01]  /*2650*/  IMAD.MOV.U32 R82, RZ, RZ, R18 ;  /* 0x000000ffff527224 */ /* 0x000fe200078e0012 */
[----:B------:R-:W-:Y:S01]  /*2660*/  MOV R25, 0x26b0 ;  /* 0x000026b000197802 */ /* 0x000fe20000000f00 */
[----:B------:R-:W-:Y:S01]  /*2670*/  IMAD.MOV.U32 R83, RZ, RZ, R19 ;  /* 0x000000ffff537224 */ /* 0x000fe200078e0013 */
[----:B0-----:R-:W-:Y:S01]  /*2680*/  MOV R88, UR6 ;  /* 0x0000000600587c02 */ /* 0x001fe20008000f00 */
[----:B------:R-:W-:-:S07]  /*2690*/  IMAD.U32 R89, RZ, RZ, UR7 ;  /* 0x00000007ff597e24 */ /* 0x000fce000f8e00ff */
[----:B-----5:R-:W-:Y:S05]  /*26a0*/  CALL.REL.NOINC `($__internal_1_$__cuda_sm20_div_rn_f64_full) ;  /* 0x000000d8007c7944 */ /* 0x020fea0003c00000 */
[----:B------:R-:W-:Y:S02]  /*26b0*/  IMAD.MOV.U32 R6, RZ, RZ, R120 ;  /* 0x000000ffff067224 */ /* 0x000fe400078e0078 */
[----:B------:R-:W-:-:S07]  /*26c0*/  IMAD.MOV.U32 R7, RZ, RZ, R121 ;  /* 0x000000ffff077224 */ /* 0x000fce00078e0079 */
.L_x_13:
[----:B------:R-:W0:Y:S01]  /*26d0*/  LDC.64 R30, c[0x0][0x438] ;  /* 0x00010e00ff1e7b82 */ /* 0x000e220000000a00 */
[C---:B------:R-:W-:Y:S01]  /*26e0*/  IADD3 R229, PT, PT, R33.reuse, 0x1, RZ ;  /* 0x0000000121e57810 */ /* 0x040fe20007ffe0ff */
[----:B------:R-:W-:-:S06]  /*26f0*/  VIADD R35, R33, 0x2 ;  /* 0x0000000221237836 */ /* 0x000fcc0000000000 */
[----:B------:R-:W1:Y:S01]  /*2700*/  LDC.64 R230, c[0x0][0x440] ;  /* 0x00011000ffe67b82 */ /* 0x000e620000000a00 */
[----:B0-----:R-:W-:-:S04]  /*2710*/  IMAD.WIDE.U32 R22, R10, 0x8, R30 ;  /* 0x000000080a167825 */ /* 0x001fc800078e001e */
[----:B------:R-:W-:-:S04]  /*2720*/  IMAD.WIDE.U32 R26, R15, 0x8, R30 ;  /* 0x000000080f1a7825 */ /* 0x000fc800078e001e */
[----:B------:R-:W-:-:S04]  /*2730*/  IMAD.WIDE.U32 R28, R13, 0x8, R30 ;  /* 0x000000080d1c7825 */ /* 0x000fc800078e001e */
[----:B------:R-:W-:-:S04]  /*2740*/  IMAD.WIDE.U32 R18, R0, 0x8, R30 ;  /* 0x0000000800127825 */ /* 0x000fc800078e001e */
[--C-:B------:R-:W-:Y:S01]  /*2750*/  IMAD.WIDE.U32 R20, R9, 0x8, R30.reuse ;  /* 0x0000000809147825 */ /* 0x100fe200078e001e */
[----:B------:R-:W2:Y:S03]  /*2760*/  LDG.E.64 R38, desc[UR16][R18.64] ;  /* 0x0000001012267981 */ /* 0x000ea6000c1e1b00 */
[--C-:B------:R-:W-:Y:S01]  /*2770*/  IMAD.WIDE.U32 R24, R16, 0x8, R30.reuse ;  /* 0x0000000810187825 */ /* 0x100fe200078e001e */
[----:B------:R-:W3:Y:S03]  /*2780*/  LDG.E.64 R36, desc[UR16][R20.64] ;  /* 0x0000001014247981 */ /* 0x000ee6000c1e1b00 */
[----:B------:R-:W-:-:S04]  /*2790*/  IMAD.WIDE.U32 R14, R14, 0x8, R30 ;  /* 0x000000080e0e7825 */ /* 0x000fc800078e001e */
[--C-:B------:R-:W-:Y:S01]  /*27a0*/  IMAD.WIDE.U32 R12, R12, 0x8, R30.reuse ;  /* 0x000000080c0c7825 */ /* 0x100fe200078e001e */
[----:B------:R-:W4:Y:S03]  /*27b0*/  LDG.E.64 R20, desc[UR16][R28.64] ;  /* 0x000000101c147981 */ /* 0x000f26000c1e1b00 */
[--C-:B------:R-:W-:Y:S01]  /*27c0*/  IMAD.WIDE.U32 R10, R11, 0x8, R30.reuse ;  /* 0x000000080b0a7825 */ /* 0x100fe200078e001e */
[----:B------:R-:W4:Y:S03]  /*27d0*/  LDG.E.64 R18, desc[UR16][R12.64] ;  /* 0x000000100c127981 */ /* 0x000f26000c1e1b00 */
[----:B------:R-:W-:-:S04]  /*27e0*/  IMAD.WIDE.U32 R30, R8, 0x8, R30 ;  /* 0x00000008081e7825 */ /* 0x000fc800078e001e */
[--C-:B-1----:R-:W-:Y:S01]  /*27f0*/  IMAD.WIDE.U32 R8, R33, 0x8, R230.reuse ;  /* 0x0000000821087825 */ /* 0x102fe200078e00e6 */
[----:B------:R0:W5:Y:S03]  /*2800*/  LDG.E.64 R248, desc[UR16][R30.64+0x30] ;  /* 0x000030101ef87981 */ /* 0x000166000c1e1b00 */
[--C-:B------:R-:W-:Y:S01]  /*2810*/  IMAD.WIDE.U32 R228, R229, 0x8, R230.reuse ;  /* 0x00000008e5e47825 */ /* 0x100fe200078e00e6 */
[----:B------:R-:W4:Y:S03]  /*2820*/  LDG.E.64 R32, desc[UR16][R24.64] ;  /* 0x0000001018207981 */ /* 0x000f26000c1e1b00 */
[--C-:B------:R-:W-:Y:S01]  /*2830*/  IMAD.WIDE.U32 R16, R17, 0x8, R230.reuse ;  /* 0x0000000811107825 */ /* 0x100fe200078e00e6 */
[----:B------:R-:W4:Y:S03]  /*2840*/  LDG.E.64 R12, desc[UR16][R30.64] ;  /* 0x000000101e0c7981 */ /* 0x000f26000c1e1b00 */
[----:B------:R-:W-:Y:S01]  /*2850*/  IMAD.WIDE.U32 R230, R35, 0x8, R230 ;  /* 0x0000000823e67825 */ /* 0x000fe200078e00e6 */
[----:B------:R-:W4:Y:S04]  /*2860*/  LDG.E.64 R8, desc[UR16][R8.64] ;  /* 0x0000001008087981 */ /* 0x000f28000c1e1b00 */
[----:B------:R-:W4:Y:S04]  /*2870*/  LDG.E.64 R34, desc[UR16][R22.64] ;  /* 0x0000001016227981 */ /* 0x000f28000c1e1b00 */
[----:B------:R-:W4:Y:S04]  /*2880*/  LDG.E.64 R24, desc[UR16][R26.64] ;  /* 0x000000101a187981 */ /* 0x000f28000c1e1b00 */
[----:B------:R0:W5:Y:S04]  /*2890*/  LDG.E.64 R250, desc[UR16][R30.64+0x8] ;  /* 0x000008101efa7981 */ /* 0x000168000c1e1b00 */
[----:B------:R-:W4:Y:S04]  /*28a0*/  LDG.E.64 R22, desc[UR16][R14.64] ;  /* 0x000000100e167981 */ /* 0x000f28000c1e1b00 */
[----:B------:R0:W5:Y:S04]  /*28b0*/  LDG.E.64 R244, desc[UR16][R30.64+0x20] ;  /* 0x000020101ef47981 */ /* 0x000168000c1e1b00 */
[----:B------:R0:W5:Y:S04]  /*28c0*/  LDG.E.64 R246, desc[UR16][R30.64+0x38] ;  /* 0x000038101ef67981 */ /* 0x000168000c1e1b00 */
[----:B------:R-:W4:Y:S04]  /*28d0*/  LDG.E.64 R14, desc[UR16][R10.64] ;  /* 0x000000100a0e7981 */ /* 0x000f28000c1e1b00 */
[----:B------:R0:W5:Y:S04]  /*28e0*/  LDG.E.64 R240, desc[UR16][R30.64+0x10] ;  /* 0x000010101ef07981 */ /* 0x000168000c1e1b00 */
[----:B------:R0:W5:Y:S04]  /*28f0*/  LDG.E.64 R242, desc[UR16][R30.64+0x28] ;  /* 0x000028101ef27981 */ /* 0x000168000c1e1b00 */
[----:B------:R-:W4:Y:S04]  /*2900*/  LDG.E.64 R10, desc[UR16][R30.64+0x18] ;  /* 0x000018101e0a7981 */ /* 0x000f28000c1e1b00 */
[----:B------:R0:W5:Y:S04]  /*2910*/  LDG.E.64 R236, desc[UR16][R30.64+0x40] ;  /* 0x000040101eec7981 */ /* 0x000168000c1e1b00 */
[----:B------:R-:W5:Y:S04]  /*2920*/  LDG.E.64 R228, desc[UR16][R228.64] ;  /* 0x00000010e4e47981 */ /* 0x000f68000c1e1b00 */
[----:B------:R-:W5:Y:S04]  /*2930*/  LDG.E.64 R230, desc[UR16][R230.64] ;  /* 0x00000010e6e67981 */ /* 0x000f68000c1e1b00 */
[----:B------:R0:W5:Y:S04]  /*2940*/  LDG.E.64 R238, desc[UR16][R16.64] ;  /* 0x0000001010ee7981 */ /* 0x000168000c1e1b00 */
[----:B------:R0:W5:Y:S04]  /*2950*/  LDG.E.64 R232, desc[UR16][R16.64+0x8] ;  /* 0x0000081010e87981 */ /* 0x000168000c1e1b00 */
[----:B------:R0:W5:Y:S01]  /*2960*/  LDG.E.64 R234, desc[UR16][R16.64+0x10] ;  /* 0x0000101010ea7981 */ /* 0x000162000c1e1b00 */
[----:B------:R-:W-:Y:S01]  /*2970*/  DADD R220, -RZ, -R192 ;  /* 0x00000000ffdc7229 */ /* 0x000fe200000009c0 */
[----:B------:R-:W-:Y:S01]  /*2980*/  IMAD.MOV.U32 R224, RZ, RZ, RZ ;  /* 0x000000ffffe07224 */ /* 0x000fe200078e00ff */
[C---:B------:R-:W-:Y:S01]  /*2990*/  IADD3 R222, PT, PT, R1.reuse, 0xc0, RZ ;  /* 0x000000c001de7810 */ /* 0x040fe20007ffe0ff */
[----:B------:R-:W-:-:S02]  /*29a0*/  VIADD R195, R1, 0xa8 ;  /* 0x000000a801c37836 */ /* 0x000fc40000000000 */
[C---:B------:R-:W-:Y:S02]  /*29b0*/  VIADD R223, R1.reuse, 0xd0 ;  /* 0x000000d001df7836 */ /* 0x040fe40000000000 */
[----:B------:R-:W-:Y:S01]  /*29c0*/  VIADD R196, R1, 0x48 ;  /* 0x0000004801c47836 */ /* 0x000fe20000000000 */
[----:B--2---:R0:W-:Y:S04]  /*29d0*/  STL.64 [R1+0x130], R38 ;  /* 0x0001302601007387 */ /* 0x0041e80000100a00 */
[----:B---3--:R0:W-:Y:S04]  /*29e0*/  STL.64 [R1+0x138], R36 ;  /* 0x0001382401007387 */ /* 0x0081e80000100a00 */
[----:B----4-:R0:W-:Y:S04]  /*29f0*/  STL.64 [R1+0x100], R20 ;  /* 0x0001001401007387 */ /* 0x0101e80000100a00 */
[----:B------:R0:W-:Y:S04]  /*2a00*/  STL.64 [R1+0x108], R18 ;  /* 0x0001081201007387 */ /* 0x0001e80000100a00 */
[----:B------:R0:W-:Y:S04]  /*2a10*/  STL.64 [R1+0x128], R32 ;  /* 0x0001282001007387 */ /* 0x0001e80000100a00 */
[----:B------:R0:W-:Y:S04]  /*2a20*/  STL.64 [R1+0xe0], R12 ;  /* 0x0000e00c01007387 */ /* 0x0001e80000100a00 */
[----:B------:R0:W-:Y:S04]  /*2a30*/  STL.64 [R1+0xf8], R8 ;  /* 0x0000f80801007387 */ /* 0x0001e80000100a00 */
[----:B------:R0:W-:Y:S04]  /*2a40*/  STL.64 [R1+0x120], R34 ;  /* 0x0001202201007387 */ /* 0x0001e80000100a00 */
[----:B------:R0:W-:Y:S04]  /*2a50*/  STL.64 [R1+0x110], R24 ;  /* 0x0001101801007387 */ /* 0x0001e80000100a00 */
[----:B------:R0:W-:Y:S04]  /*2a60*/  STL.64 [R1+0x118], R22 ;  /* 0x0001181601007387 */ /* 0x0001e80000100a00 */
[----:B------:R0:W-:Y:S04]  /*2a70*/  STL.64 [R1+0xf0], R14 ;  /* 0x0000f00e01007387 */ /* 0x0001e80000100a00 */
[----:B------:R0:W-:Y:S02]  /*2a80*/  STL.64 [R1+0xe8], R10 ;  /* 0x0000e80a01007387 */ /* 0x0001e40000100a00 */
.L_x_192:
[----:B0-----:R-:W0:Y:S01]  /*2a90*/  S2R R19, SR_TID.X ;  /* 0x0000000000137919 */ /* 0x001e220000002100 */
[----:B------:R-:W1:Y:S01]  /*2aa0*/  LDC.64 R8, c[0x0][0x3f8] ;  /* 0x0000fe00ff087b82 */ /* 0x000e620000000a00 */
[----:B------:R-:W0:Y:S01]  /*2ab0*/  LDCU UR5, c[0x0][0x408] ;  /* 0x00008100ff0577ac */ /* 0x000e220008000800 */
[----:B------:R-:W2:Y:S04]  /*2ac0*/  LDL.128 R64, [R1+0x130] ;  /* 0x0001300001407983 */ /* 0x000ea80000100c00 */
[----:B------:R-:W3:Y:S02]  /*2ad0*/  LDL.128 R60, [R1+0x120] ;  /* 0x00012000013c7983 */ /* 0x000ee40000100c00 */
[----:B------:R-:W4:Y:S02]  /*2ae0*/  LDC.64 R10, c[0x0][0x3f0] ;  /* 0x0000fc00ff0a7b82 */ /* 0x000f240000000a00 */
[----:B------:R-:W3:Y:S04]  /*2af0*/  LDL.128 R56, [R1+0x110] ;  /* 0x0001100001387983 */ /* 0x000ee80000100c00 */
[----:B------:R-:W3:Y:S02]  /*2b00*/  LDL.128 R52, [R1+0x100] ;  /* 0x0001000001347983 */ /* 0x000ee40000100c00 */
[----:B------:R-:W4:Y:S02]  /*2b10*/  LDC.64 R16, c[0x0][0x400] ;  /* 0x00010000ff107b82 */ /* 0x000f240000000a00 */
[----:B------:R-:W3:Y:S04]  /*2b20*/  LDL.128 R40, [R1+0xf0] ;  /* 0x0000f00001287983 */ /* 0x000ee80000100c00 */
[----:B------:R-:W3:Y:S04]  /*2b30*/  LDL.128 R36, [R1+0xe0] ;  /* 0x0000e00001247983 */ /* 0x000ee80000100c00 */
[----:B------:R-:W3:Y:S01]  /*2b40*/  LDL.64 R34, [R1+0x160] ;  /* 0x0001600001227983 */ /* 0x000ee20000100a00 */
[----:B0-----:R-:W-:-:S03]  /*2b50*/  IMAD R19, R19, UR5, R224 ;  /* 0x0000000513137c24 */ /* 0x001fc6000f8e02e0 */
[----:B------:R-:W3:Y:S01]  /*2b60*/  LDL.64 R32, [R1+0x158] ;  /* 0x0001580001207983 */ /* 0x000ee20000100a00 */
[----:B------:R-:W0:Y:S01]  /*2b70*/  LDCU UR5, c[0x0][0x3e0] ;  /* 0x00007c00ff0577ac */ /* 0x000e220008000800 */
[C---:B-1----:R-:W-:Y:S02]  /*2b80*/  IMAD.WIDE.U32 R8, R19.reuse, 0x8, R8 ;  /* 0x0000000813087825 */ /* 0x042fe400078e0008 */
[----:B------:R-:W3:Y:S04]  /*2b90*/  LDL.64 R30, [R1+0x150] ;  /* 0x00015000011e7983 */ /* 0x000ee80000100a00 */
[----:B------:R-:W3:Y:S01]  /*2ba0*/  LDG.E.64 R12, desc[UR16][R8.64] ;  /* 0x00000010080c7981 */ /* 0x000ee2000c1e1b00 */
[----:B----4-:R-:W-:-:S03]  /*2bb0*/  IMAD.WIDE.U32 R10, R19, 0x8, R10 ;  /* 0x00000008130a7825 */ /* 0x010fc600078e000a */
[----:B------:R-:W4:Y:S01]  /*2bc0*/  LDL.64 R28, [R1+0x178] ;  /* 0x00017800011c7983 */ /* 0x000f220000100a00 */
[----:B------:R-:W-:-:S03]  /*2bd0*/  IMAD.WIDE.U32 R16, R19, 0x8, R16 ;  /* 0x0000000813107825 */ /* 0x000fc600078e0010 */
[----:B------:R-:W4:Y:S04]  /*2be0*/  LDL.64 R26, [R1+0x170] ;  /* 0x00017000011a7983 */ /* 0x000f280000100a00 */
[----:B------:R-:W4:Y:S04]  /*2bf0*/  LDL.64 R24, [R1+0x168] ;  /* 0x0001680001187983 */ /* 0x000f280000100a00 */
[----:B------:R1:W4:Y:S04]  /*2c00*/  LDG.E.64 R14, desc[UR16][R10.64] ;  /* 0x000000100a0e7981 */ /* 0x000328000c1e1b00 */
[----:B------:R-:W4:Y:S04]  /*2c10*/  LDL.64 R22, [R1+0x148] ;  /* 0x0001480001167983 */ /* 0x000f280000100a00 */
[----:B------:R-:W4:Y:S04]  /*2c20*/  LDL.64 R20, [R1+0x140] ;  /* 0x0001400001147983 */ /* 0x000f280000100a00 */
[----:B------:R-:W4:Y:S04]  /*2c30*/  LDG.E.64 R16, desc[UR16][R16.64] ;  /* 0x0000001010107981 */ /* 0x000f28000c1e1b00 */
[----:B-----5:R0:W-:Y:S04]  /*2c40*/  STL.128 [R1+0x50], R228 ;  /* 0x000050e401007387 */ /* 0x0201e80000100c00 */
[----:B------:R0:W-:Y:S04]  /*2c50*/  STL.128 [R1+0x70], R248 ;  /* 0x000070f801007387 */ /* 0x0001e80000100c00 */
[----:B------:R1:W-:Y:S04]  /*2c60*/  STL.128 [R1+0x80], R244 ;  /* 0x000080f401007387 */ /* 0x0003e80000100c00 */
[----:B------:R1:W-:Y:S04]  /*2c70*/  STL.128 [R1+0x90], R240 ;  /* 0x000090f001007387 */ /* 0x0003e80000100c00 */
[----:B------:R1:W-:Y:S04]  /*2c80*/  STL.128 [R1+0xa0], R236 ;  /* 0x0000a0ec01007387 */ /* 0x0003e80000100c00 */
[----:B------:R1:W-:Y:S01]  /*2c90*/  STL.128 [R1+0xb0], R232 ;  /* 0x0000b0e801007387 */ /* 0x0003e20000100c00 */
[----:B0-----:R-:W-:-:S03]  /*2ca0*/  UISETP.GE.AND UP0, UPT, UR5, 0x1, UPT ;  /* 0x000000010500788c */ /* 0x001fc6000bf06270 */
[----:B--2---:R0:W-:Y:S04]  /*2cb0*/  STL.128 [R1], R64 ;  /* 0x0000004001007387 */ /* 0x0041e80000100c00 */
[----:B---3--:R0:W-:Y:S04]  /*2cc0*/  STL.128 [R1+0x10], R60 ;  /* 0x0000103c01007387 */ /* 0x0081e80000100c00 */
[----:B------:R0:W-:Y:S04]  /*2cd0*/  STL.128 [R1+0x20], R56 ;  /* 0x0000203801007387 */ /* 0x0001e80000100c00 */
[----:B------:R0:W-:Y:S04]  /*2ce0*/  STL.128 [R1+0x30], R52 ;  /* 0x0000303401007387 */ /* 0x0001e80000100c00 */
[----:B------:R0:W-:Y:S04]  /*2cf0*/  STL.128 [R1+0x40], R40 ;  /* 0x0000402801007387 */ /* 0x0001e80000100c00 */
[----:B------:R0:W-:Y:S01]  /*2d00*/  STL.128 [R1+0x60], R36 ;  /* 0x0000602401007387 */ /* 0x0001e20000100c00 */
[----:B------:R-:W-:-:S02]  /*2d10*/  DMUL R8, R34, R12 ;  /* 0x0000000c22087228 */ /* 0x000fc40000000000 */
[-C--:B-1----:R-:W-:Y:S02]  /*2d20*/  DMUL R10, R32, R12.reuse ;  /* 0x0000000c200a7228 */ /* 0x082fe40000000000 */
[----:B------:R-:W-:-:S04]  /*2d30*/  DMUL R12, R30, R12 ;  /* 0x0000000c1e0c7228 */ /* 0x000fc80000000000 */
[-C--:B----4-:R-:W-:Y:S02]  /*2d40*/  DFMA R8, R28, R14.reuse, R8 ;  /* 0x0000000e1c08722b */ /* 0x090fe40000000008 */
[-C--:B------:R-:W-:Y:S02]  /*2d50*/  DFMA R10, R26, R14.reuse, R10 ;  /* 0x0000000e1a0a722b */ /* 0x080fe4000000000a */
[----:B------:R-:W-:-:S04]  /*2d60*/  DFMA R12, R24, R14, R12 ;  /* 0x0000000e180c722b */ /* 0x000fc8000000000c */
[-C--:B------:R-:W-:Y:S02]  /*2d70*/  DFMA R8, R22, R16.reuse, R8 ;  /* 0x000000101608722b */ /* 0x080fe40000000008 */
[-C--:B------:R-:W-:Y:S02]  /*2d80*/  DFMA R10, R20, R16.reuse, R10 ;  /* 0x00000010140a722b */ /* 0x080fe4000000000a */
[----:B------:R-:W-:Y:S01]  /*2d90*/  DFMA R12, R226, R16, R12 ;  /* 0x00000010e20c722b */ /* 0x000fe2000000000c */
[----:B0-----:R-:W-:Y:S10]  /*2da0*/  BRA.U !UP0, `(.L_x_14) ;  /* 0x000000a508a87547 */ /* 0x001ff4000b800000 */
[----:B------:R-:W0:Y:S01]  /*2db0*/  S2R R17, SR_CTAID.X ;  /* 0x0000000000117919 */ /* 0x000e220000002500 */
[----:B------:R-:W1:Y:S01]  /*2dc0*/  LDC.64 R14, c[0x0][0x3e8] ;  /* 0x0000fa00ff0e7b82 */ /* 0x000e620000000a00 */
[----:B------:R-:W2:Y:S07]  /*2dd0*/  LDL.64 R20, [R1+0x180] ;  /* 0x0001800001147983 */ /* 0x000eae0000100a00 */
[----:B------:R-:W0:Y:S01]  /*2de0*/  LDC.64 R200, c[0x0][0x418] ;  /* 0x00010600ffc87b82 */ /* 0x000e220000000a00 */
[----:B-1----:R-:W-:-:S06]  /*2df0*/  IMAD.WIDE.U32 R14, R224, 0x8, R14 ;  /* 0x00000008e00e7825 */ /* 0x002fcc00078e000e */
[----:B------:R-:W2:Y:S01]  /*2e00*/  LDG.E.64 R14, desc[UR16][R14.64] ;  /* 0x000000100e0e7981 */ /* 0x000ea2000c1e1b00 */
[----:B0-----:R-:W-:-:S06]  /*2e10*/  IMAD.WIDE.U32 R200, R17, 0x8, R200 ;  /* 0x0000000811c87825 */ /* 0x001fcc00078e00c8 */
[----:B------:R-:W5:Y:S01]  /*2e20*/  LDG.E.64 R200, desc[UR16][R200.64] ;  /* 0x00000010c8c87981 */ /* 0x000f62000c1e1b00 */
[----:B------:R-:W-:Y:S01]  /*2e30*/  IMAD.MOV.U32 R197, RZ, RZ, RZ ;  /* 0x000000ffffc57224 */ /* 0x000fe200078e00ff */
[----:B--2---:R-:W-:-:S11]  /*2e40*/  DMUL R198, R20, R14 ;  /* 0x0000000e14c67228 */ /* 0x004fd60000000000 */
.L_x_191:
[----:B------:R-:W0:Y:S08]  /*2e50*/  LDC.64 R18, c[0x0][0x3d0] ;  /* 0x0000f400ff127b82 */ /* 0x000e300000000a00 */
[----:B------:R-:W1:Y:S08]  /*2e60*/  LDC.64 R16, c[0x0][0x3c8] ;  /* 0x0000f200ff107b82 */ /* 0x000e700000000a00 */
[----:B------:R-:W2:Y:S01]  /*2e70*/  LDC.64 R20, c[0x0][0x3d8] ;  /* 0x0000f600ff147b82 */ /* 0x000ea20000000a00 */
[----:B0-----:R-:W-:-:S07]  /*2e80*/  IMAD.WIDE.U32 R18, R197, 0x8, R18 ;  /* 0x00000008c5127825 */ /* 0x001fce00078e0012 */
[----:B------:R-:W0:Y:S01]  /*2e90*/  LDC.64 R14, c[0x0][0x3c0] ;  /* 0x0000f000ff0e7b82 */ /* 0x000e220000000a00 */
[----:B------:R-:W3:Y:S01]  /*2ea0*/  LDG.E.64 R18, desc[UR16][R18.64] ;  /* 0x0000001012127981 */ /* 0x000ee2000c1e1b00 */
[----:B-1----:R-:W-:-:S06]  /*2eb0*/  IMAD.WIDE.U32 R16, R197, 0x8, R16 ;  /* 0x00000008c5107825 */ /* 0x002fcc00078e0010 */
[----:B------:R-:W4:Y:S01]  /*2ec0*/  LDG.E.64 R16, desc[UR16][R16.64] ;  /* 0x0000001010107981 */ /* 0x000f22000c1e1b00 */
[----:B--2---:R-:W-:-:S05]  /*2ed0*/  IMAD.WIDE.U32 R20, R197, 0x8, R20 ;  /* 0x00000008c5147825 */ /* 0x004fca00078e0014 */
[----:B------:R-:W2:Y:S01]  /*2ee0*/  LDG.E.64 R56, desc[UR16][R20.64] ;  /* 0x0000001014387981 */ /* 0x000ea2000c1e1b00 */
[----:B0-----:R-:W-:-:S06]  /*2ef0*/  IMAD.WIDE.U32 R14, R197, 0x8, R14 ;  /* 0x00000008c50e7825 */ /* 0x001fcc00078e000e */
[----:B------:R-:W2:Y:S01]  /*2f00*/  LDG.E.64 R14, desc[UR16][R14.64] ;  /* 0x000000100e0e7981 */ /* 0x000ea2000c1e1b00 */
[----:B------:R-:W-:Y:S01]  /*2f10*/  BSSY.RECONVERGENT B0, `(.L_x_15) ;  /* 0x0000029000007945 */ /* 0x000fe20003800200 */
[-C--:B---3--:R-:W-:Y:S02]  /*2f20*/  DMUL R24, R210, R18.reuse ;  /* 0x00000012d2187228 */ /* 0x088fe40000000000 */
[-C--:B------:R-:W-:Y:S02]  /*2f30*/  DMUL R22, R212, R18.reuse ;  /* 0x00000012d4167228 */ /* 0x080fe40000000000 */
[----:B------:R-:W-:-:S04]  /*2f40*/  DMUL R18, R208, R18 ;  /* 0x00000012d0127228 */ /* 0x000fc80000000000 */
[-C--:B----4-:R-:W-:Y:S02]  /*2f50*/  DFMA R24, R216, R16.reuse, R24 ;  /* 0x00000010d818722b */ /* 0x090fe40000000018 */
[-C--:B------:R-:W-:Y:S02]  /*2f60*/  DFMA R22, R218, R16.reuse, R22 ;  /* 0x00000010da16722b */ /* 0x080fe40000000016 */
[----:B------:R-:W-:-:S04]  /*2f70*/  DFMA R18, R214, R16, R18 ;  /* 0x00000010d612722b */ /* 0x000fc80000000012 */
[-C--:B--2---:R-:W-:Y:S02]  /*2f80*/  DFMA R52, R204, R56.reuse, R24 ;  /* 0x00000038cc34722b */ /* 0x084fe40000000018 */
[-C--:B------:R-:W-:Y:S01]  /*2f90*/  DFMA R54, R206, R56.reuse, R22 ;  /* 0x00000038ce36722b */ /* 0x080fe20000000016 */
[----:B------:R-:W-:Y:S01]  /*2fa0*/  IMAD.MOV.U32 R24, RZ, RZ, 0x0 ;  /* 0x00000000ff187424 */ /* 0x000fe200078e00ff */
[----:B------:R-:W-:Y:S01]  /*2fb0*/  DFMA R56, R202, R56, R18 ;  /* 0x00000038ca38722b */ /* 0x000fe20000000012 */
[----:B------:R-:W-:-:S03]  /*2fc0*/  IMAD.MOV.U32 R25, RZ, RZ, 0x3fd80000 ;  /* 0x3fd80000ff197424 */ /* 0x000fc600078e00ff */
[----:B------:R-:W-:Y:S02]  /*2fd0*/  DADD R20, -R10, R52 ;  /* 0x000000000a147229 */ /* 0x000fe40000000134 */
[----:B------:R-:W-:Y:S02]  /*2fe0*/  DADD R18, -R8, R54 ;  /* 0x0000000008127229 */ /* 0x000fe40000000136 */
[----:B------:R-:W-:Y:S02]  /*2ff0*/  DADD R60, -R12, R56 ;  /* 0x000000000c3c7229 */ /* 0x000fe40000000138 */
[----:B-----5:R-:W-:Y:S02]  /*3000*/  DMUL R62, R200, R14 ;  /* 0x0000000ec83e7228 */ /* 0x020fe40000000000 */
[----:B------:R-:W-:-:S08]  /*3010*/  DMUL R16, R20, R20 ;  /* 0x0000001414107228 */ /* 0x000fd00000000000 */
        /* <DEDUP_REMOVED lines=18> */
[----:B------:R-:W-:Y:S01]  /*3140*/  IMAD.MOV.U32 R22, RZ, RZ, R26 ;  /* 0x000000ffff167224 */ /* 0x000fe200078e001a */
[----:B------:R-:W-:Y:S01]  /*3150*/  MOV R26, R30 ;  /* 0x0000001e001a7202 */ /* 0x000fe20000000f00 */
[----:B------:R-:W-:Y:S02]  /*3160*/  IMAD.MOV.U32 R23, RZ, RZ, R27 ;  /* 0x000000ffff177224 */ /* 0x000fe400078e001b */
[----:B------:R-:W-:Y:S02]  /*3170*/  IMAD.MOV.U32 R17, RZ, RZ, R31 ;  /* 0x000000ffff117224 */ /* 0x000fe400078e001f */
[----:B------:R-:W-:-:S07]  /*3180*/  IMAD.MOV.U32 R27, RZ, RZ, R16 ;  /* 0x000000ffff1b7224 */ /* 0x000fce00078e0010 */
[----:B------:R-:W-:Y:S05]  /*3190*/  CALL.REL.NOINC `($__internal_2_$__cuda_sm20_dsqrt_rn_f64_mediumpath_v1) ;  /* 0x000000d400447944 */ /* 0x000fea0003c00000 */
.L_x_16:
[----:B------:R-:W-:Y:S05]  /*31a0*/  BSYNC.RECONVERGENT B0 ;  /* 0x0000000000007941 */ /* 0x000fea0003800200 */
.L_x_15:
[----:B------:R-:W0:Y:S01]  /*31b0*/  LDCU UR5, c[0x0][0x39c] ;  /* 0x00007380ff0577ac */ /* 0x000e220008000800 */
[----:B------:R-:W1:Y:S01]  /*31c0*/  LDC.64 R22, c[0x0][0x398] ;  /* 0x0000e600ff167b82 */ /* 0x000e620000000a00 */
[----:B------:R-:W-:Y:S01]  /*31d0*/  IMAD.MOV.U32 R14, RZ, RZ, 0x1 ;  /* 0x00000001ff0e7424 */ /* 0x000fe200078e00ff */
[----:B------:R-:W-:Y:S01]  /*31e0*/  MOV R28, 0xffffffff ;  /* 0xffffffff001c7802 */ /* 0x000fe20000000f00 */
[----:B------:R-:W-:Y:S01]  /*31f0*/  IMAD.MOV.U32 R29, RZ, RZ, 0x3 ;  /* 0x00000003ff1d7424 */ /* 0x000fe200078e00ff */
[----:B------:R-:W-:Y:S01]  /*3200*/  MOV R32, 0xfffffffe ;  /* 0xfffffffe00207802 */ /* 0x000fe20000000f00 */
[----:B------:R-:W-:Y:S01]  /*3210*/  IMAD.MOV.U32 R30, RZ, RZ, -0x3 ;  /* 0xfffffffdff1e7424 */ /* 0x000fe200078e00ff */
[C---:B------:R-:W-:Y:S01]  /*3220*/  FSETP.GEU.AND P2, PT, |R59|.reuse, 6.5827683646048100446e-37, PT ;  /* 0x036000003b00780b */ /* 0x040fe20003f4e200 */
[----:B------:R-:W-:Y:S01]  /*3230*/  IMAD.MOV.U32 R31, RZ, RZ, 0x1 ;  /* 0x00000001ff1f7424 */ /* 0x000fe200078e00ff */
[----:B------:R-:W-:Y:S01]  /*3240*/  ISETP.GE.AND P0, PT, R59, RZ, PT ;  /* 0x000000ff3b00720c */ /* 0x000fe20003f06270 */
[----:B------:R-:W-:Y:S01]  /*3250*/  IMAD.MOV.U32 R33, RZ, RZ, -0x1 ;  /* 0xffffffffff217424 */ /* 0x000fe200078e00ff */
[----:B------:R-:W-:Y:S01]  /*3260*/  MOV R191, 0xfff00000 ;  /* 0xfff0000000bf7802 */ /* 0x000fe20000000f00 */
[----:B------:R-:W-:Y:S01]  /*3270*/  IMAD.MOV.U32 R34, RZ, RZ, RZ ;  /* 0x000000ffff227224 */ /* 0x000fe200078e00ff */
[----:B------:R2:W-:Y:S01]  /*3280*/  STL.128 [R1+0xc0], R28 ;  /* 0x0000c01c01007387 */ /* 0x0005e20000100c00 */
[----:B------:R-:W-:Y:S01]  /*3290*/  IMAD.MOV.U32 R35, RZ, RZ, 0x1 ;  /* 0x00000001ff237424 */ /* 0x000fe200078e00ff */
[----:B------:R-:W-:Y:S01]  /*32a0*/  BSSY.RECONVERGENT B1, `(.L_x_17) ;  /* 0x000001b000017945 */ /* 0x000fe20003800200 */
[----:B------:R-:W-:Y:S01]  /*32b0*/  IMAD.MOV.U32 R24, RZ, RZ, RZ ;  /* 0x000000ffff187224 */ /* 0x000fe200078e00ff */
[----:B------:R-:W-:Y:S01]  /*32c0*/  SEL R191, R191, 0x7ff00000, !P0 ;  /* 0x7ff00000bfbf7807 */ /* 0x000fe20004000000 */
[----:B0-----:R-:W1:Y:S01]  /*32d0*/  MUFU.RCP64H R15, UR5 ;  /* 0x00000005000f7d08 */ /* 0x001e620008001800 */
[----:B------:R2:W-:Y:S01]  /*32e0*/  STL.128 [R1+0xd0], R32 ;  /* 0x0000d02001007387 */ /* 0x0005e20000100c00 */
[----:B-1----:R-:W-:-:S08]  /*32f0*/  DFMA R16, R14, -R22, 1 ;  /* 0x3ff000000e10742b */ /* 0x002fd00000000816 */
[----:B------:R-:W-:-:S08]  /*3300*/  DFMA R16, R16, R16, R16 ;  /* 0x000000101010722b */ /* 0x000fd00000000010 */
[----:B------:R-:W-:-:S08]  /*3310*/  DFMA R16, R14, R16, R14 ;  /* 0x000000100e10722b */ /* 0x000fd0000000000e */
[----:B------:R-:W-:-:S08]  /*3320*/  DFMA R14, R16, -R22, 1 ;  /* 0x3ff00000100e742b */ /* 0x000fd00000000816 */
[----:B------:R-:W-:-:S08]  /*3330*/  DFMA R14, R16, R14, R16 ;  /* 0x0000000e100e722b */ /* 0x000fd00000000010 */
[----:B------:R-:W-:-:S08]  /*3340*/  DMUL R16, R14, R58 ;  /* 0x0000003a0e107228 */ /* 0x000fd00000000000 */
[----:B------:R-:W-:-:S08]  /*3350*/  DFMA R22, R16, -R22, R58 ;  /* 0x800000161016722b */ /* 0x000fd0000000003a */
[----:B------:R-:W-:Y:S02]  /*3360*/  DFMA R14, R14, R22, R16 ;  /* 0x000000160e0e722b */ /* 0x000fe40000000010 */
[----:B------:R-:W-:-:S08]  /*3370*/  DADD R16, R58, 5 ;  /* 0x401400003a107429 */ /* 0x000fd00000000000 */
[----:B------:R-:W-:-:S05]  /*3380*/  FFMA R0, RZ, UR5, R15 ;  /* 0x00000005ff007c23 */ /* 0x000fca000800000f */
[----:B------:R-:W-:Y:S02]  /*3390*/  FSETP.GT.AND P1, PT, |R0|, 1.469367938527859385e-39, PT ;  /* 0x001000000000780b */ /* 0x000fe40003f24200 */
[----:B------:R-:W-:-:S11]  /*33a0*/  LOP3.LUT R0, R17, 0x7ff00000, RZ, 0xc0, !PT ;  /* 0x7ff0000011007812 */ /* 0x000fd600078ec0ff */
[----:B--2---:R-:W-:Y:S05]  /*33b0*/  @P1 BRA P2, `(.L_x_18) ;  /* 0x0000000000241947 */ /* 0x004fea0001000000 */
[----:B------:R-:W0:Y:S01]  /*33c0*/  LDCU.64 UR6, c[0x0][0x398] ;  /* 0x00007300ff0677ac */ /* 0x000e220008000a00 */
[----:B------:R-:W-:Y:S01]  /*33d0*/  IMAD.MOV.U32 R88, RZ, RZ, R58 ;  /* 0x000000ffff587224 */ /* 0x000fe200078e003a */
[----:B------:R-:W-:Y:S01]  /*33e0*/  MOV R25, 0x3430 ;  /* 0x0000343000197802 */ /* 0x000fe20000000f00 */
[----:B------:R-:W-:Y:S02]  /*33f0*/  IMAD.MOV.U32 R89, RZ, RZ, R59 ;  /* 0x000000ffff597224 */ /* 0x000fe400078e003b */
[----:B0-----:R-:W-:Y:S01]  /*3400*/  IMAD.U32 R82, RZ, RZ, UR6 ;  /* 0x00000006ff527e24 */ /* 0x001fe2000f8e00ff */
[----:B------:R-:W-:-:S07]  /*3410*/  MOV R83, UR7 ;  /* 0x0000000700537c02 */ /* 0x000fce0008000f00 */
[----:B------:R-:W-:Y:S05]  /*3420*/  CALL.REL.NOINC `($__internal_1_$__cuda_sm20_div_rn_f64_full) ;  /* 0x000000cc001c7944 */ /* 0x000fea0003c00000 */
[----:B------:R-:W-:Y:S02]  /*3430*/  IMAD.MOV.U32 R14, RZ, RZ, R120 ;  /* 0x000000ffff0e7224 */ /* 0x000fe400078e0078 */
[----:B------:R-:W-:-:S07]  /*3440*/  IMAD.MOV.U32 R15, RZ, RZ, R121 ;  /* 0x000000ffff0f7224 */ /* 0x000fce00078e0079 */
.L_x_18:
[----:B------:R-:W-:Y:S05]  /*3450*/  BSYNC.RECONVERGENT B1 ;  /* 0x0000000000017941 */ /* 0x000fea0003800200 */
.L_x_17:
[----:B------:R-:W0:Y:S01]  /*3460*/  LDCU UR5, c[0x0][0x39c] ;  /* 0x00007380ff0577ac */ /* 0x000e220008000800 */
[----:B------:R-:W1:Y:S01]  /*3470*/  LDC.64 R26, c[0x0][0x398] ;  /* 0x0000e600ff1a7b82 */ /* 0x000e620000000a00 */
[----:B------:R-:W-:Y:S01]  /*3480*/  HFMA2 R16, -RZ, RZ, 0, 5.9604644775390625e-08 ;  /* 0x00000001ff107431 */ /* 0x000fe200000001ff */
[----:B------:R-:W-:Y:S01]  /*3490*/  BSSY.RECONVERGENT B1, `(.L_x_19) ;  /* 0x0000018000017945 */ /* 0x000fe20003800200 */
[----:B0-----:R-:W1:Y:S04]  /*34a0*/  MUFU.RCP64H R17, UR5 ;  /* 0x0000000500117d08 */ /* 0x001e680008001800 */
[----:B-1----:R-:W-:-:S08]  /*34b0*/  DFMA R22, R16, -R26, 1 ;  /* 0x3ff000001016742b */ /* 0x002fd0000000081a */
[----:B------:R-:W-:-:S08]  /*34c0*/  DFMA R22, R22, R22, R22 ;  /* 0x000000161616722b */ /* 0x000fd00000000016 */
[----:B------:R-:W-:Y:S02]  /*34d0*/  DFMA R16, R16, R22, R16 ;  /* 0x000000161010722b */ /* 0x000fe40000000010 */
[----:B------:R-:W-:-:S06]  /*34e0*/  DADD R22, R58, R58 ;  /* 0x000000003a167229 */ /* 0x000fcc000000003a */
[----:B------:R-:W-:-:S04]  /*34f0*/  DFMA R28, R16, -R26, 1 ;  /* 0x3ff00000101c742b */ /* 0x000fc8000000081a */
[----:B------:R-:W-:-:S04]  /*3500*/  FSETP.GEU.AND P2, PT, |R23|, 6.5827683646048100446e-37, PT ;  /* 0x036000001700780b */ /* 0x000fc80003f4e200 */
[----:B------:R-:W-:-:S08]  /*3510*/  DFMA R28, R16, R28, R16 ;  /* 0x0000001c101c722b */ /* 0x000fd00000000010 */
[----:B------:R-:W-:-:S08]  /*3520*/  DMUL R186, R28, R22 ;  /* 0x000000161cba7228 */ /* 0x000fd00000000000 */
[----:B------:R-:W-:-:S08]  /*3530*/  DFMA R16, R186, -R26, R22 ;  /* 0x8000001aba10722b */ /* 0x000fd00000000016 */
[----:B------:R-:W-:-:S10]  /*3540*/  DFMA R186, R28, R16, R186 ;  /* 0x000000101cba722b */ /* 0x000fd400000000ba */
[----:B------:R-:W-:-:S05]  /*3550*/  FFMA R16, RZ, UR5, R187 ;  /* 0x00000005ff107c23 */ /* 0x000fca00080000bb */
[----:B------:R-:W-:-:S13]  /*3560*/  FSETP.GT.AND P1, PT, |R16|, 1.469367938527859385e-39, PT ;  /* 0x001000001000780b */ /* 0x000fda0003f24200 */
[----:B------:R-:W-:Y:S05]  /*3570*/  @P1 BRA P2, `(.L_x_20) ;  /* 0x0000000000241947 */ /* 0x000fea0001000000 */
[----:B------:R-:W0:Y:S01]  /*3580*/  LDCU.64 UR6, c[0x0][0x398] ;  /* 0x00007300ff0677ac */ /* 0x000e220008000a00 */
[----:B------:R-:W-:Y:S01]  /*3590*/  IMAD.MOV.U32 R88, RZ, RZ, R22 ;  /* 0x000000ffff587224 */ /* 0x000fe200078e0016 */
[----:B------:R-:W-:Y:S02]  /*35a0*/  MOV R89, R23 ;  /* 0x0000001700597202 */ /* 0x000fe40000000f00 */
[----:B------:R-:W-:Y:S01]  /*35b0*/  MOV R25, 0x35f0 ;  /* 0x000035f000197802 */ /* 0x000fe20000000f00 */
[----:B0-----:R-:W-:Y:S02]  /*35c0*/  IMAD.U32 R82, RZ, RZ, UR6 ;  /* 0x00000006ff527e24 */ /* 0x001fe4000f8e00ff */
[----:B------:R-:W-:-:S07]  /*35d0*/  IMAD.U32 R83, RZ, RZ, UR7 ;  /* 0x00000007ff537e24 */ /* 0x000fce000f8e00ff */
[----:B------:R-:W-:Y:S05]  /*35e0*/  CALL.REL.NOINC `($__internal_1_$__cuda_sm20_div_rn_f64_full) ;  /* 0x000000c800ac7944 */ /* 0x000fea0003c00000 */
[----:B------:R-:W-:Y:S02]  /*35f0*/  IMAD.MOV.U32 R186, RZ, RZ, R120 ;  /* 0x000000ffffba7224 */ /* 0x000fe400078e0078 */
[----:B------:R-:W-:-:S07]  /*3600*/  IMAD.MOV.U32 R187, RZ, RZ, R121 ;  /* 0x000000ffffbb7224 */ /* 0x000fce00078e0079 */
.L_x_20:
[----:B------:R-:W-:Y:S05]  /*3610*/  BSYNC.RECONVERGENT B1 ;  /* 0x0000000000017941 */ /* 0x000fea0003800200 */
.L_x_19:
[----:B------:R-:W0:Y:S01]  /*3620*/  LDCU UR5, c[0x0][0x394] ;  /* 0x00007280ff0577ac */ /* 0x000e220008000800 */
[----:B------:R-:W1:Y:S01]  /*3630*/  LDC.64 R28, c[0x0][0x390] ;  /* 0x0000e400ff1c7b82 */ /* 0x000e620000000a00 */
[----:B------:R-:W-:Y:S01]  /*3640*/  IMAD.MOV.U32 R16, RZ, RZ, 0x1 ;  /* 0x00000001ff107424 */ /* 0x000fe200078e00ff */
[----:B------:R-:W-:Y:S01]  /*3650*/  FSETP.GEU.AND P2, PT, |R59|, 6.5827683646048100446e-37, PT ;  /* 0x036000003b00780b */ /* 0x000fe20003f4e200 */
[----:B------:R-:W-:Y:S01]  /*3660*/  BSSY.RECONVERGENT B1, `(.L_x_21) ;  /* 0x0000016000017945 */ /* 0x000fe20003800200 */
[----:B0-----:R-:W1:Y:S03]  /*3670*/  MUFU.RCP64H R17, UR5 ;  /* 0x0000000500117d08 */ /* 0x001e660008001800 */
[----:B-1----:R-:W-:-:S08]  /*3680*/  DFMA R26, R16, -R28, 1 ;  /* 0x3ff00000101a742b */ /* 0x002fd0000000081c */
[----:B------:R-:W-:-:S08]  /*3690*/  DFMA R26, R26, R26, R26 ;  /* 0x0000001a1a1a722b */ /* 0x000fd0000000001a */
[----:B------:R-:W-:-:S08]  /*36a0*/  DFMA R26, R16, R26, R16 ;  /* 0x0000001a101a722b */ /* 0x000fd00000000010 */
[----:B------:R-:W-:-:S08]  /*36b0*/  DFMA R16, R26, -R28, 1 ;  /* 0x3ff000001a10742b */ /* 0x000fd0000000081c */
        /* <DEDUP_REMOVED lines=8> */
[----:B------:R-:W-:Y:S01]  /*3740*/  MOV R88, R58 ;  /* 0x0000003a00587202 */ /* 0x000fe20000000f00 */
[----:B------:R-:W-:Y:S01]  /*3750*/  IMAD.MOV.U32 R89, RZ, RZ, R59 ;  /* 0x000000ffff597224 */ /* 0x000fe200078e003b */
[----:B------:R-:W-:Y:S01]  /*3760*/  MOV R25, 0x37a0 ;  /* 0x000037a000197802 */ /* 0x000fe20000000f00 */
[----:B0-----:R-:W-:Y:S02]  /*3770*/  IMAD.U32 R82, RZ, RZ, UR6 ;  /* 0x00000006ff527e24 */ /* 0x001fe4000f8e00ff */
[----:B------:R-:W-:-:S07]  /*3780*/  IMAD.U32 R83, RZ, RZ, UR7 ;  /* 0x00000007ff537e24 */ /* 0x000fce000f8e00ff */
[----:B------:R-:W-:Y:S05]  /*3790*/  CALL.REL.NOINC `($__internal_1_$__cuda_sm20_div_rn_f64_full) ;  /* 0x000000c800407944 */ /* 0x000fea0003c00000 */
[----:B------:R-:W-:Y:S01]  /*37a0*/  MOV R16, R120 ;  /* 0x0000007800107202 */ /* 0x000fe20000000f00 */
[----:B------:R-:W-:-:S07]  /*37b0*/  IMAD.MOV.U32 R17, RZ, RZ, R121 ;  /* 0x000000ffff117224 */ /* 0x000fce00078e0079 */
.L_x_22:
[----:B------:R-:W-:Y:S05]  /*37c0*/  BSYNC.RECONVERGENT B1 ;  /* 0x0000000000017941 */ /* 0x000fea0003800200 */
.L_x_21:
        /* <DEDUP_REMOVED lines=24> */
[----:B------:R-:W-:Y:S01]  /*3950*/  IMAD.MOV.U32 R184, RZ, RZ, R120 ;  /* 0x000000ffffb87224 */ /* 0x000fe200078e0078 */
[----:B------:R-:W-:-:S07]  /*3960*/  MOV R185, R121 ;  /* 0x0000007900b97202 */ /* 0x000fce0000000f00 */
.L_x_24:
[----:B------:R-:W-:Y:S05]  /*3970*/  BSYNC.RECONVERGENT B1 ;  /* 0x0000000000017941 */ /* 0x000fea0003800200 */
.L_x_23:
[----:B------:R-:W0:Y:S01]  /*3980*/  MUFU.RCP64H R23, R59 ;  /* 0x0000003b00177308 */ /* 0x000e220000001800 */
[----:B------:R-:W-:Y:S01]  /*3990*/  IMAD.MOV.U32 R22, RZ, RZ, 0x1 ;  /* 0x00000001ff167424 */ /* 0x000fe200078e00ff */
[----:B------:R-:W-:Y:S01]  /*39a0*/  DMUL R88, RZ, R192 ;  /* 0x000000c0ff587228 */ /* 0x000fe20000000000 */
[----:B------:R-:W-:Y:S01]  /*39b0*/  IMAD.MOV.U32 R190, RZ, RZ, 0x7ff00000 ;  /* 0x7ff00000ffbe7424 */ /* 0x000fe200078e00ff */
[----:B------:R-:W-:Y:S01]  /*39c0*/  DMUL R20, R48, R20 ;  /* 0x0000001430147228 */ /* 0x000fe20000000000 */
[----:B------:R-:W-:Y:S01]  /*39d0*/  BSSY.RECONVERGENT B1, `(.L_x_25) ;  /* 0x000001b000017945 */ /* 0x000fe20003800200 */
[----:B------:R-:W-:Y:S02]  /*39e0*/  DADD R108, R58, 3 ;  /* 0x400800003a6c7429 */ /* 0x000fe40000000000 */
[----:B------:R-:W-:Y:S01]  /*39f0*/  DMUL R62, R198, R62 ;  /* 0x0000003ec63e7228 */ /* 0x000fe20000000000 */
[----:B------:R-:W-:-:S03]  /*3a00*/  SEL R190, R190, 0xfff00000, P0 ;  /* 0xfff00000bebe7807 */ /* 0x000fc60000000000 */
[----:B------:R-:W-:Y:S01]  /*3a10*/  FSETP.GEU.AND P2, PT, |R89|, 6.5827683646048100446e-37, PT ;  /* 0x036000005900780b */ /* 0x000fe20003f4e200 */
[----:B------:R-:W-:Y:S02]  /*3a20*/  DFMA R20, R46, R18, R20 ;  /* 0x000000122e14722b */ /* 0x000fe40000000014 */
[----:B------:R-:W-:Y:S01]  /*3a30*/  DADD R18, R58, 2 ;  /* 0x400000003a127429 */ /* 0x000fe20000000000 */
[----:B------:R-:W-:Y:S01]  /*3a40*/  LOP3.LUT R108, R109, 0x7ff00000, RZ, 0xc0, !PT ;  /* 0x7ff000006d6c7812 */ /* 0x000fe200078ec0ff */
[----:B0-----:R-:W-:-:S04]  /*3a50*/  DFMA R26, R22, -R58, 1 ;  /* 0x3ff00000161a742b */ /* 0x001fc8000000083a */
[----:B------:R-:W-:-:S04]  /*3a60*/  DFMA R60, R50, R60, R20 ;  /* 0x0000003c323c722b */ /* 0x000fc80000000014 */
[----:B------:R-:W-:Y:S01]  /*3a70*/  DFMA R26, R26, R26, R26 ;  /* 0x0000001a1a1a722b */ /* 0x000fe2000000001a */
[----:B------:R-:W-:-:S07]  /*3a80*/  LOP3.LUT R194, R19, 0x7ff00000, RZ, 0xc0, !PT ;  /* 0x7ff0000013c27812 */ /* 0x000fce00078ec0ff */
[----:B------:R-:W-:-:S08]  /*3a90*/  DFMA R26, R22, R26, R22 ;  /* 0x0000001a161a722b */ /* 0x000fd00000000016 */
[----:B------:R-:W-:-:S08]  /*3aa0*/  DFMA R22, R26, -R58, 1 ;  /* 0x3ff000001a16742b */ /* 0x000fd0000000083a */
[----:B------:R-:W-:-:S08]  /*3ab0*/  DFMA R22, R26, R22, R26 ;  /* 0x000000161a16722b */ /* 0x000fd0000000001a */
[----:B------:R-:W-:-:S08]  /*3ac0*/  DMUL R188, R88, R22 ;  /* 0x0000001658bc7228 */ /* 0x000fd00000000000 */
[----:B------:R-:W-:-:S08]  /*3ad0*/  DFMA R26, R188, -R58, R88 ;  /* 0x8000003abc1a722b */ /* 0x000fd00000000058 */
[----:B------:R-:W-:-:S10]  /*3ae0*/  DFMA R188, R22, R26, R188 ;  /* 0x0000001a16bc722b */ /* 0x000fd400000000bc */
[----:B------:R-:W-:-:S05]  /*3af0*/  FFMA R22, RZ, R59, R189 ;  /* 0x0000003bff167223 */ /* 0x000fca00000000bd */
[----:B------:R-:W-:-:S13]  /*3b00*/  FSETP.GT.AND P1, PT, |R22|, 1.469367938527859385e-39, PT ;  /* 0x001000001600780b */ /* 0x000fda0003f24200 */
[----:B------:R-:W-:Y:S05]  /*3b10*/  @P1 BRA P2, `(.L_x_26) ;  /* 0x0000000000181947 */ /* 0x000fea0001000000 */
[----:B------:R-:W-:Y:S01]  /*3b20*/  IMAD.MOV.U32 R82, RZ, RZ, R58 ;  /* 0x000000ffff527224 */ /* 0x000fe200078e003a */
[----:B------:R-:W-:Y:S02]  /*3b30*/  MOV R83, R59 ;  /* 0x0000003b00537202 */ /* 0x000fe40000000f00 */
[----:B------:R-:W-:-:S07]  /*3b40*/  MOV R25, 0x3b60 ;  /* 0x00003b6000197802 */ /* 0x000fce0000000f00 */
[----:B------:R-:W-:Y:S05]  /*3b50*/  CALL.REL.NOINC `($__internal_1_$__cuda_sm20_div_rn_f64_full) ;  /* 0x000000c400507944 */ /* 0x000fea0003c00000 */
[----:B------:R-:W-:Y:S02]  /*3b60*/  IMAD.MOV.U32 R188, RZ, RZ, R120 ;  /* 0x000000ffffbc7224 */ /* 0x000fe400078e0078 */
[----:B------:R-:W-:-:S07]  /*3b70*/  IMAD.MOV.U32 R189, RZ, RZ, R121 ;  /* 0x000000ffffbd7224 */ /* 0x000fce00078e0079 */
.L_x_26:
[----:B------:R-:W-:Y:S05]  /*3b80*/  BSYNC.RECONVERGENT B1 ;  /* 0x0000000000017941 */ /* 0x000fea0003800200 */
.L_x_25:
[----:B------:R-:W0:Y:S01]  /*3b90*/  MUFU.RCP64H R19, R59 ;  /* 0x0000003b00137308 */ /* 0x000e220000001800 */
[----:B------:R-:W-:Y:S01]  /*3ba0*/  IMAD.MOV.U32 R18, RZ, RZ, 0x1 ;  /* 0x00000001ff127424 */ /* 0x000fe200078e00ff */
[----:B------:R-:W-:Y:S01]  /*3bb0*/  FSETP.GEU.AND P2, PT, |R221|, 6.5827683646048100446e-37, PT ;  /* 0x03600000dd00780b */ /* 0x000fe20003f4e200 */
[----:B------:R-:W-:Y:S04]  /*3bc0*/  BSSY.RECONVERGENT B1, `(.L_x_27) ;  /* 0x0000013000017945 */ /* 0x000fe80003800200 */
[----:B0-----:R-:W-:-:S08]  /*3bd0*/  DFMA R20, R18, -R58, 1 ;  /* 0x3ff000001214742b */ /* 0x001fd0000000083a */
[----:B------:R-:W-:-:S08]  /*3be0*/  DFMA R20, R20, R20, R20 ;  /* 0x000000141414722b */ /* 0x000fd00000000014 */
[----:B------:R-:W-:-:S08]  /*3bf0*/  DFMA R20, R18, R20, R18 ;  /* 0x000000141214722b */ /* 0x000fd00000000012 */
[----:B------:R-:W-:-:S08]  /*3c00*/  DFMA R18, R20, -R58, 1 ;  /* 0x3ff000001412742b */ /* 0x000fd0000000083a */
[----:B------:R-:W-:-:S08]  /*3c10*/  DFMA R22, R20, R18, R20 ;  /* 0x000000121416722b */ /* 0x000fd00000000014 */
[----:B------:R-:W-:-:S08]  /*3c20*/  DMUL R18, R22, -R192 ;  /* 0x800000c016127228 */ /* 0x000fd00000000000 */
[----:B------:R-:W-:-:S08]  /*3c30*/  DFMA R20, R18, -R58, -R192 ;  /* 0x8000003a1214722b */ /* 0x000fd000000008c0 */
[----:B------:R-:W-:-:S10]  /*3c40*/  DFMA R18, R22, R20, R18 ;  /* 0x000000141612722b */ /* 0x000fd40000000012 */
[----:B------:R-:W-:-:S05]  /*3c50*/  FFMA R20, RZ, R59, R19 ;  /* 0x0000003bff147223 */ /* 0x000fca0000000013 */
[----:B------:R-:W-:-:S13]  /*3c60*/  FSETP.GT.AND P1, PT, |R20|, 1.469367938527859385e-39, PT ;  /* 0x001000001400780b */ /* 0x000fda0003f24200 */
[----:B------:R-:W-:Y:S05]  /*3c70*/  @P1 BRA P2, `(.L_x_28) ;  /* 0x00000000001c1947 */ /* 0x000fea0001000000 */
[----:B------:R-:W-:Y:S01]  /*3c80*/  DADD R88, -RZ, -R192 ;  /* 0x00000000ff587229 */ /* 0x000fe200000009c0 */
[----:B------:R-:W-:Y:S01]  /*3c90*/  MOV R82, R58 ;  /* 0x0000003a00527202 */ /* 0x000fe20000000f00 */
[----:B------:R-:W-:Y:S01]  /*3ca0*/  IMAD.MOV.U32 R83, RZ, RZ, R59 ;  /* 0x000000ffff537224 */ /* 0x000fe200078e003b */
[----:B------:R-:W-:-:S08]  /*3cb0*/  MOV R25, 0x3cd0 ;  /* 0x00003cd000197802 */ /* 0x000fd00000000f00 */
[----:B------:R-:W-:Y:S05]  /*3cc0*/  CALL.REL.NOINC `($__internal_1_$__cuda_sm20_div_rn_f64_full) ;  /* 0x000000c000f47944 */ /* 0x000fea0003c00000 */
[----:B------:R-:W-:Y:S02]  /*3cd0*/  IMAD.MOV.U32 R18, RZ, RZ, R120 ;  /* 0x000000ffff127224 */ /* 0x000fe400078e0078 */
[----:B------:R-:W-:-:S07]  /*3ce0*/  IMAD.MOV.U32 R19, RZ, RZ, R121 ;  /* 0x000000ffff137224 */ /* 0x000fce00078e0079 */
.L_x_28:
[----:B------:R-:W-:Y:S05]  /*3cf0*/  BSYNC.RECONVERGENT B1 ;  /* 0x0000000000017941 */ /* 0x000fea0003800200 */
.L_x_27:
[----:B------:R-:W0:Y:S01]  /*3d00*/  MUFU.RCP64H R21, R59 ;  /* 0x0000003b00157308 */ /* 0x000e220000001800 */
[----:B------:R-:W-:Y:S01]  /*3d10*/  MOV R20, 0x1 ;  /* 0x0000000100147802 */ /* 0x000fe20000000f00 */
[----:B------:R-:W-:Y:S01]  /*3d20*/  BSSY.RECONVERGENT B1, `(.L_x_29) ;  /* 0x0000015000017945 */ /* 0x000fe20003800200 */
[----:B------:R-:W-:-:S04]  /*3d30*/  FSETP.GEU.AND P2, PT, |R193|, 6.5827683646048100446e-37, PT ;  /* 0x03600000c100780b */ /* 0x000fc80003f4e200 */
[----:B0-----:R-:W-:-:S08]  /*3d40*/  DFMA R22, R20, -R58, 1 ;  /* 0x3ff000001416742b */ /* 0x001fd0000000083a */
[----:B------:R-:W-:-:S08]  /*3d50*/  DFMA R22, R22, R22, R22 ;  /* 0x000000161616722b */ /* 0x000fd00000000016 */
        /* <DEDUP_REMOVED lines=10> */
[----:B------:R-:W-:Y:S01]  /*3e00*/  MOV R83, R59 ;  /* 0x0000003b00537202 */ /* 0x000fe20000000f00 */
[----:B------:R-:W-:Y:S01]  /*3e10*/  IMAD.MOV.U32 R89, RZ, RZ, R193 ;  /* 0x000000ffff597224 */ /* 0x000fe200078e00c1 */
[----:B------:R-:W-:Y:S01]  /*3e20*/  MOV R25, 0x3e50 ;  /* 0x00003e5000197802 */ /* 0x000fe20000000f00 */
[----:B------:R-:W-:-:S07]  /*3e30*/  IMAD.MOV.U32 R82, RZ, RZ, R58 ;  /* 0x000000ffff527224 */ /* 0x000fce00078e003a */
[----:B------:R-:W-:Y:S05]  /*3e40*/  CALL.REL.NOINC `($__internal_1_$__cuda_sm20_div_rn_f64_full) ;  /* 0x000000c000947944 */ /* 0x000fea0003c00000 */
[----:B------:R-:W-:Y:S02]  /*3e50*/  IMAD.MOV.U32 R20, RZ, RZ, R120 ;  /* 0x000000ffff147224 */ /* 0x000fe400078e0078 */
[----:B------:R-:W-:-:S07]  /*3e60*/  IMAD.MOV.U32 R21, RZ, RZ, R121 ;  /* 0x000000ffff157224 */ /* 0x000fce00078e0079 */
.L_x_30:
[----:B------:R-:W-:Y:S05]  /*3e70*/  BSYNC.RECONVERGENT B1 ;  /* 0x0000000000017941 */ /* 0x000fea0003800200 */
.L_x_29:
[----:B------:R-:W-:Y:S01]  /*3e80*/  IMAD R25, R24, 0x4, R223 ;  /* 0x0000000418197824 */ /* 0x000fe200078e02df */
[----:B------:R-:W0:Y:S01]  /*3e90*/  S2UR UR5, SR_CTAID.Z ;  /* 0x00000000000579c3 */ /* 0x000e220000002700 */
[----:B------:R-:W1:Y:S04]  /*3ea0*/  LDCU UR6, c[0x0][0x428] ;  /* 0x00008500ff0677ac */ /* 0x000e680008000800 */
[----:B------:R-:W2:Y:S01]  /*3eb0*/  LDL R25, [R25] ;  /* 0x0000000019197983 */ /* 0x000ea20000100800 */
[----:B-1----:R-:W-:Y:S01]  /*3ec0*/  I2F.F64 R28, UR6 ;  /* 0x00000006001c7d12 */ /* 0x002fe20008201c00 */
[----:B------:R-:W1:Y:S07]  /*3ed0*/  LDCU.64 UR6, c[0x0][0x388] ;  /* 0x00007100ff0677ac */ /* 0x000e6e0008000a00 */
[----:B0-----:R-:W0:Y:S02]  /*3ee0*/  I2F.F64.U32 R26, UR5 ;  /* 0x00000005001a7d12 */ /* 0x001e240008201800 */
[----:B0-----:R-:W-:-:S06]  /*3ef0*/  DADD R26, R26, R28 ;  /* 0x000000001a1a7229 */ /* 0x001fcc000000001c */
[----:B--2---:R-:W0:Y:S02]  /*3f00*/  I2F.F64 R22, R25 ;  /* 0x0000001900167312 */ /* 0x004e240000201c00 */
[----:B0-----:R-:W-:-:S08]  /*3f10*/  DADD R22, R22, R26 ;  /* 0x0000000016167229 */ /* 0x001fd0000000001a */
[----:B-1----:R-:W-:-:S08]  /*3f20*/  DMUL R22, R22, UR6 ;  /* 0x0000000616167c28 */ /* 0x002fd00008000000 */
[----:B------:R-:W-:-:S14]  /*3f30*/  DSETP.GTU.AND P1, PT, R22, RZ, PT ;  /* 0x000000ff1600722a */ /* 0x000fdc0003f2c000 */
[----:B------:R-:W-:Y:S05]  /*3f40*/  @!P1 BRA `(.L_x_31) ;  /* 0x0000009400249947 */ /* 0x000fea0003800000 */
[----:B------:R-:W-:Y:S01]  /*3f50*/  DADD R132, -R8, R54 ;  /* 0x0000000008847229 */ /* 0x000fe20000000136 */
[----:B------:R-:W-:Y:S01]  /*3f60*/  ISETP.NE.AND P4, PT, R194, 0x7ff00000, PT ;  /* 0x7ff00000c200780c */ /* 0x000fe20003f85270 */
[----:B------:R-:W-:Y:S01]  /*3f70*/  DADD R136, -R10, R52 ;  /* 0x000000000a887229 */ /* 0x000fe20000000134 */
[----:B------:R-:W-:Y:S01]  /*3f80*/  ISETP.NE.AND P5, PT, R108, 0x7ff00000, PT ;  /* 0x7ff000006c00780c */ /* 0x000fe20003fa5270 */
[----:B------:R-:W-:Y:S01]  /*3f90*/  DADD R156, -R12, R56 ;  /* 0x000000000c9c7229 */ /* 0x000fe20000000138 */
[----:B------:R-:W-:Y:S01]  /*3fa0*/  P2R R154, PR, RZ, 0x10 ;  /* 0x00000010ff9a7803 */ /* 0x000fe20000000000 */
[----:B------:R-:W-:Y:S01]  /*3fb0*/  DADD R28, -RZ, |R58| ;  /* 0x00000000ff1c7229 */ /* 0x000fe2000000053a */
[----:B------:R-:W-:Y:S01]  /*3fc0*/  P2R R36, PR, RZ, 0x20 ;  /* 0x00000020ff247803 */ /* 0x000fe20000000000 */
[----:B------:R-:W-:Y:S01]  /*3fd0*/  DMUL R106, R132, R132 ;  /* 0x00000084846a7228 */ /* 0x000fe20000000000 */
[----:B------:R-:W-:Y:S01]  /*3fe0*/  ISETP.NE.AND P5, PT, R0, 0x7ff00000, PT ;  /* 0x7ff000000000780c */ /* 0x000fe20003fa5270 */
[----:B------:R-:W-:Y:S01]  /*3ff0*/  DMUL R100, R136, R136 ;  /* 0x0000008888647228 */ /* 0x000fe20000000000 */
[----:B------:R-:W-:Y:S01]  /*4000*/  BSSY.RECONVERGENT B0, `(.L_x_32) ;  /* 0x000000e000007945 */ /* 0x000fe20003800200 */
[----:B------:R-:W-:Y:S01]  /*4010*/  DMUL R102, R156, R156 ;  /* 0x0000009c9c667228 */ /* 0x000fe20000000000 */
[----:B------:R-:W-:Y:S01]  /*4020*/  MOV R34, 0x40e0 ;  /* 0x000040e000227802 */ /* 0x000fe20000000f00 */
[C---:B------:R-:W-:Y:S01]  /*4030*/  DSETP.NEU.AND P3, PT, R58.reuse, 1, PT ;  /* 0x3ff000003a00742a */ /* 0x040fe20003f6d000 */
[----:B------:R-:W-:Y:S01]  /*4040*/  P2R R41, PR, RZ, 0x20 ;  /* 0x00000020ff297803 */ /* 0x000fe20000000000 */
[----:B------:R-:W-:Y:S01]  /*4050*/  DSETP.NEU.AND P4, PT, |R58|, +INF , PT ;  /* 0x7ff000003a00742a */ /* 0x000fe20003f8d200 */
[----:B------:R-:W-:Y:S01]  /*4060*/  MOV R66, R28 ;  /* 0x0000001c00427202 */ /* 0x000fe20000000f00 */
[----:B------:R-:W-:Y:S01]  /*4070*/  DADD R26, R106, R100 ;  /* 0x000000006a1a7229 */ /* 0x000fe20000000064 */
[----:B------:R-:W-:Y:S01]  /*4080*/  IMAD.MOV.U32 R25, RZ, RZ, R29 ;  /* 0x000000ffff197224 */ /* 0x000fe200078e001d */
[----:B------:R-:W-:-:S06]  /*4090*/  UMOV UR7, 0x40140000 ;  /* 0x4014000000077882 */ /* 0x000fcc0000000000 */
[----:B------:R-:W-:-:S08]  /*40a0*/  DADD R26, R26, R102 ;  /* 0x000000001a1a7229 */ /* 0x000fd00000000066 */
[C---:B------:R-:W-:Y:S02]  /*40b0*/  DSETP.GE.AND P1, PT, R26.reuse, RZ, PT ;  /* 0x000000ff1a00722a */ /* 0x040fe40003f26000 */
[----:B------:R-:W-:-:S14]  /*40c0*/  DSETP.NEU.AND P2, PT, R26, RZ, PT ;  /* 0x000000ff1a00722a */ /* 0x000fdc0003f4d000 */
[----:B------:R-:W-:Y:S05]  /*40d0*/  CALL.REL.NOINC `($_Z15kernelKinternalPddddddddPKdS1_S1_S1_iS1_S1_S1_S1_iS1_S1_S1_iidS1_S1_$__internal_accurate_pow) ;  /* 0x000000c800287944 */ /* 0x000fea0003c00000 */
[----:B------:R-:W-:Y:S05]  /*40e0*/  BSYNC.RECONVERGENT B0 ;  /* 0x0000000000007941 */ /* 0x000fea0003800200 */
.L_x_32:
[----:B------:R-:W0:Y:S01]  /*40f0*/  MUFU.RCP64H R27, 6 ;  /* 0x40180000001b7908 */ /* 0x000e220000001800 */
[----:B------:R-:W-:Y:S01]  /*4100*/  IMAD.MOV.U32 R32, RZ, RZ, 0x0 ;  /* 0x00000000ff207424 */ /* 0x000fe200078e00ff */
[----:B------:R-:W-:Y:S01]  /*4110*/  MOV R26, 0x1 ;  /* 0x00000001001a7802 */ /* 0x000fe20000000f00 */
[----:B------:R-:W-:Y:S01]  /*4120*/  IMAD.MOV.U32 R33, RZ, RZ, 0x40180000 ;  /* 0x40180000ff217424 */ /* 0x000fe200078e00ff */
[----:B------:R-:W-:Y:S01]  /*4130*/  DADD R90, R22, -R14 ;  /* 0x00000000165a7229 */ /* 0x000fe2000000080e */
[----:B------:R-:W-:Y:S04]  /*4140*/  BSSY.RECONVERGENT B1, `(.L_x_33) ;  /* 0x0000019000017945 */ /* 0x000fe80003800200 */
[----:B0-----:R-:W-:-:S08]  /*4150*/  DFMA R28, R26, -R32, 1 ;  /* 0x3ff000001a1c742b */ /* 0x001fd00000000820 */
[----:B------:R-:W-:-:S08]  /*4160*/  DFMA R28, R28, R28, R28 ;  /* 0x0000001c1c1c722b */ /* 0x000fd0000000001c */
[----:B------:R-:W-:Y:S02]  /*4170*/  DFMA R30, R26, R28, R26 ;  /* 0x0000001c1a1e722b */ /* 0x000fe4000000001a */
[----:B------:R-:W-:Y:S02]  /*4180*/  DADD R28, R22, R186 ;  /* 0x00000000161c7229 */ /* 0x000fe400000000ba */
[----:B------:R-:W-:-:S04]  /*4190*/  DMUL R26, R90, R90 ;  /* 0x0000005a5a1a7228 */ /* 0x000fc80000000000 */
[----:B------:R-:W-:-:S04]  /*41a0*/  DFMA R32, R30, -R32, 1 ;  /* 0x3ff000001e20742b */ /* 0x000fc80000000820 */
[----:B------:R-:W-:-:S04]  /*41b0*/  DMUL R88, R26, R28 ;  /* 0x0000001c1a587228 */ /* 0x000fc80000000000 */
[----:B------:R-:W-:-:S06]  /*41c0*/  DFMA R32, R30, R32, R30 ;  /* 0x000000201e20722b */ /* 0x000fcc000000001e */
[----:B------:R-:W-:Y:S02]  /*41d0*/  FSETP.GEU.AND P6, PT, |R89|, 6.5827683646048100446e-37, PT ;  /* 0x036000005900780b */ /* 0x000fe40003fce200 */
[----:B------:R-:W-:-:S08]  /*41e0*/  DMUL R120, R88, R32 ;  /* 0x0000002058787228 */ /* 0x000fd00000000000 */
[----:B------:R-:W-:-:S08]  /*41f0*/  DFMA R26, R120, -6, R88 ;  /* 0xc0180000781a782b */ /* 0x000fd00000000058 */
[----:B------:R-:W-:Y:S01]  /*4200*/  DFMA R120, R32, R26, R120 ;  /* 0x0000001a2078722b */ /* 0x000fe20000000078 */
[----:B------:R-:W-:Y:S02]  /*4210*/  IMAD.MOV.U32 R26, RZ, RZ, R153 ;  /* 0x000000ffff1a7224 */ /* 0x000fe400078e0099 */
[----:B------:R-:W-:-:S07]  /*4220*/  IMAD.MOV.U32 R27, RZ, RZ, R152 ;  /* 0x000000ffff1b7224 */ /* 0x000fce00078e0098 */
[----:B------:R-:W-:Y:S01]  /*4230*/  FFMA R25, RZ, 2.375, R121 ;  /* 0x40180000ff197823 */ /* 0x000fe20000000079 */
[----:B------:R-:W-:-:S04]  /*4240*/  DADD R26, -RZ, -R26 ;  /* 0x00000000ff1a7229 */ /* 0x000fc8000000091a */
[----:B------:R-:W-:-:S06]  /*4250*/  FSETP.GT.AND P5, PT, |R25|, 1.469367938527859385e-39, PT ;  /* 0x001000001900780b */ /* 0x000fcc0003fa4200 */
[----:B------:R-:W-:Y:S02]  /*4260*/  FSEL R39, R26, R153, !P0 ;  /* 0x000000991a277208 */ /* 0x000fe40004000000 */
[----:B------:R-:W-:-:S05]  /*4270*/  FSEL R38, R27, R152, !P0 ;  /* 0x000000981b267208 */ /* 0x000fca0004000000 */
[----:B------:R-:W-:Y:S05]  /*4280*/  @P5 BRA P6, `(.L_x_34) ;  /* 0x0000000000105947 */ /* 0x000fea0003000000 */
[----:B------:R-:W-:Y:S01]  /*4290*/  IMAD.MOV.U32 R82, RZ, RZ, RZ ;  /* 0x000000ffff527224 */ /* 0x000fe200078e00ff */
[----:B------:R-:W-:Y:S02]  /*42a0*/  MOV R83, 0x40180000 ;  /* 0x4018000000537802 */ /* 0x000fe40000000f00 */
[----:B------:R-:W-:-:S07]  /*42b0*/  MOV R25, 0x42d0 ;  /* 0x000042d000197802 */ /* 0x000fce0000000f00 */
[----:B------:R-:W-:Y:S05]  /*42c0*/  CALL.REL.NOINC `($__internal_1_$__cuda_sm20_div_rn_f64_full) ;  /* 0x000000bc00747944 */ /* 0x000fea0003c00000 */
.L_x_34:
[----:B------:R-:W-:Y:S05]  /*42d0*/  BSYNC.RECONVERGENT B1 ;  /* 0x0000000000017941 */ /* 0x000fea0003800200 */
.L_x_33:
[----:B------:R-:W0:Y:S01]  /*42e0*/  MUFU.RCP64H R27, 6 ;  /* 0x40180000001b7908 */ /* 0x000e220000001800 */
[----:B------:R-:W-:Y:S01]  /*42f0*/  IMAD.MOV.U32 R30, RZ, RZ, 0x0 ;  /* 0x00000000ff1e7424 */ /* 0x000fe200078e00ff */
[C---:B------:R-:W-:Y:S01]  /*4300*/  DADD R32, R22.reuse, -R16 ;  /* 0x0000000016207229 */ /* 0x040fe20000000810 */
[----:B------:R-:W-:Y:S01]  /*4310*/  IMAD.MOV.U32 R31, RZ, RZ, 0x40180000 ;  /* 0x40180000ff1f7424 */ /* 0x000fe200078e00ff */
[----:B------:R-:W-:Y:S01]  /*4320*/  DSETP.GT.AND P5, PT, R22, R14, PT ;  /* 0x0000000e1600722a */ /* 0x000fe20003fa4000 */
[----:B------:R-:W-:Y:S01]  /*4330*/  IMAD.MOV.U32 R26, RZ, RZ, 0x1 ;  /* 0x00000001ff1a7424 */ /* 0x000fe200078e00ff */
[----:B------:R-:W-:Y:S01]  /*4340*/  MOV R64, RZ ;  /* 0x000000ff00407202 */ /* 0x000fe20000000f00 */
[----:B------:R-:W-:Y:S03]  /*4350*/  BSSY.RECONVERGENT B1, `(.L_x_35) ;  /* 0x0000018000017945 */ /* 0x000fe60003800200 */
[----:B------:R-:W-:Y:S01]  /*4360*/  FSEL R65, RZ, 1.875, !P5 ;  /* 0x3ff00000ff417808 */ /* 0x000fe20006800000 */
        /* <DEDUP_REMOVED lines=11> */
[----:B------:R-:W-:Y:S02]  /*4420*/  DFMA R124, R30, R26, R124 ;  /* 0x0000001a1e7c722b */ /* 0x000fe4000000007c */
[----:B------:R-:W-:-:S08]  /*4430*/  DMUL R26, R64, R120 ;  /* 0x00000078401a7228 */ /* 0x000fd00000000000 */
[----:B------:R-:W-:-:S05]  /*4440*/  FFMA R25, RZ, 2.375, R125 ;  /* 0x40180000ff197823 */ /* 0x000fca000000007d */
[----:B------:R-:W-:-:S13]  /*4450*/  FSETP.GT.AND P6, PT, |R25|, 1.469367938527859385e-39, PT ;  /* 0x001000001900780b */ /* 0x000fda0003fc4200 */
[----:B------:R-:W-:Y:S05]  /*4460*/  @P6 BRA P5, `(.L_x_36) ;  /* 0x0000000000186947 */ /* 0x000fea0002800000 */
[----:B------:R-:W-:Y:S01]  /*4470*/  IMAD.MOV.U32 R82, RZ, RZ, RZ ;  /* 0x000000ffff527224 */ /* 0x000fe200078e00ff */
[----:B------:R-:W-:Y:S01]  /*4480*/  MOV R25, 0x44b0 ;  /* 0x000044b000197802 */ /* 0x000fe20000000f00 */
[----:B------:R-:W-:-:S07]  /*4490*/  IMAD.MOV.U32 R83, RZ, RZ, 0x40180000 ;  /* 0x40180000ff537424 */ /* 0x000fce00078e00ff */
[----:B------:R-:W-:Y:S05]  /*44a0*/  CALL.REL.NOINC `($__internal_1_$__cuda_sm20_div_rn_f64_full) ;  /* 0x000000b800fc7944 */ /* 0x000fea0003c00000 */
[----:B------:R-:W-:Y:S01]  /*44b0*/  IMAD.MOV.U32 R124, RZ, RZ, R120 ;  /* 0x000000ffff7c7224 */ /* 0x000fe200078e0078 */
[----:B------:R-:W-:-:S07]  /*44c0*/  MOV R125, R121 ;  /* 0x00000079007d7202 */ /* 0x000fce0000000f00 */
.L_x_36:
[----:B------:R-:W-:Y:S05]  /*44d0*/  BSYNC.RECONVERGENT B1 ;  /* 0x0000000000017941 */ /* 0x000fea0003800200 */
.L_x_35:
[----:B------:R-:W-:Y:S01]  /*44e0*/  DSETP.GT.AND P5, PT, R22, R16, PT ;  /* 0x000000101600722a */ /* 0x000fe20003fa4000 */
[----:B------:R-:W-:Y:S01]  /*44f0*/  BSSY.RECONVERGENT B0, `(.L_x_37) ;  /* 0x000000a000007945 */ /* 0x000fe20003800200 */
[----:B------:R-:W-:Y:S01]  /*4500*/  DADD R28, -RZ, |R58| ;  /* 0x00000000ff1c7229 */ /* 0x000fe2000000053a */
[----:B------:R-:W-:Y:S01]  /*4510*/  IMAD.MOV.U32 R22, RZ, RZ, RZ ;  /* 0x000000ffff167224 */ /* 0x000fe200078e00ff */
[----:B------:R-:W-:Y:S01]  /*4520*/  MOV R34, 0x4590 ;  /* 0x0000459000227802 */ /* 0x000fe20000000f00 */
[----:B------:R-:W-:Y:S01]  /*4530*/  UMOV UR7, 0x40080000 ;  /* 0x4008000000077882 */ /* 0x000fe20000000000 */
[----:B------:R-:W-:-:S06]  /*4540*/  FSEL R23, RZ, 1.875, !P5 ;  /* 0x3ff00000ff177808 */ /* 0x000fcc0006800000 */
[----:B------:R-:W-:Y:S01]  /*4550*/  DFMA R124, R22, -R124, R26 ;  /* 0x8000007c167c722b */ /* 0x000fe2000000001a */
[----:B------:R-:W-:Y:S02]  /*4560*/  IMAD.MOV.U32 R66, RZ, RZ, R28 ;  /* 0x000000ffff427224 */ /* 0x000fe400078e001c */
[----:B------:R-:W-:-:S08]  /*4570*/  IMAD.MOV.U32 R25, RZ, RZ, R29 ;  /* 0x000000ffff197224 */ /* 0x000fd000078e001d */
[----:B------:R-:W-:Y:S05]  /*4580*/  CALL.REL.NOINC `($_Z15kernelKinternalPddddddddPKdS1_S1_S1_iS1_S1_S1_S1_iS1_S1_S1_iidS1_S1_$__internal_accurate_pow) ;  /* 0x000000c000fc7944 */ /* 0x000fea0003c00000 */
[----:B------:R-:W-:Y:S05]  /*4590*/  BSYNC.RECONVERGENT B0 ;  /* 0x0000000000007941 */ /* 0x000fea0003800200 */
.L_x_37:
[----:B------:R-:W0:Y:S01]  /*45a0*/  LDC.64 R82, c[0x0][0x398] ;  /* 0x0000e600ff527b82 */ /* 0x000e220000000a00 */
[----:B------:R-:W-:Y:S01]  /*45b0*/  MOV R26, 0x1 ;  /* 0x00000001001a7802 */ /* 0x000fe20000000f00 */
[----:B------:R-:W-:Y:S01]  /*45c0*/  DMUL R30, R90, R64 ;  /* 0x000000405a1e7228 */ /* 0x000fe20000000000 */
[----:B------:R-:W-:Y:S09]  /*45d0*/  BSSY.RECONVERGENT B1, `(.L_x_38) ;  /* 0x000001a000017945 */ /* 0x000ff20003800200 */
[----:B------:R-:W-:Y:S01]  /*45e0*/  FSETP.GEU.AND P6, PT, |R31|, 6.5827683646048100446e-37, PT ;  /* 0x036000001f00780b */ /* 0x000fe20003fce200 */
[----:B0-----:R-:W-:-:S06]  /*45f0*/  DMUL R82, R82, R82 ;  /* 0x0000005252527228 */ /* 0x001fcc0000000000 */
[----:B------:R-:W0:Y:S02]  /*4600*/  MUFU.RCP64H R27, R83 ;  /* 0x00000053001b7308 */ /* 0x000e240000001800 */
[----:B0-----:R-:W-:-:S08]  /*4610*/  DFMA R28, -R82, R26, 1 ;  /* 0x3ff00000521c742b */ /* 0x001fd0000000011a */
[----:B------:R-:W-:-:S08]  /*4620*/  DFMA R28, R28, R28, R28 ;  /* 0x0000001c1c1c722b */ /* 0x000fd0000000001c */
[----:B------:R-:W-:-:S08]  /*4630*/  DFMA R28, R26, R28, R26 ;  /* 0x0000001c1a1c722b */ /* 0x000fd0000000001a */
[----:B------:R-:W-:-:S08]  /*4640*/  DFMA R26, -R82, R28, 1 ;  /* 0x3ff00000521a742b */ /* 0x000fd0000000011c */
[----:B------:R-:W-:-:S08]  /*4650*/  DFMA R26, R28, R26, R28 ;  /* 0x0000001a1c1a722b */ /* 0x000fd0000000001c */
[----:B------:R-:W-:-:S08]  /*4660*/  DMUL R28, R30, R26 ;  /* 0x0000001a1e1c7228 */ /* 0x000fd00000000000 */
[----:B------:R-:W-:-:S08]  /*4670*/  DFMA R34, -R82, R28, R30 ;  /* 0x0000001c5222722b */ /* 0x000fd0000000011e */
[----:B------:R-:W-:Y:S01]  /*4680*/  DFMA R26, R26, R34, R28 ;  /* 0x000000221a1a722b */ /* 0x000fe2000000001c */
[----:B------:R-:W-:Y:S02]  /*4690*/  IMAD.MOV.U32 R28, RZ, RZ, R153 ;  /* 0x000000ffff1c7224 */ /* 0x000fe400078e0099 */
[----:B------:R-:W-:-:S07]  /*46a0*/  IMAD.MOV.U32 R29, RZ, RZ, R152 ;  /* 0x000000ffff1d7224 */ /* 0x000fce00078e0098 */
[----:B------:R-:W-:Y:S01]  /*46b0*/  FFMA R25, RZ, R83, R27 ;  /* 0x00000053ff197223 */ /* 0x000fe2000000001b */
[----:B------:R-:W-:-:S04]  /*46c0*/  DADD R28, -RZ, -R28 ;  /* 0x00000000ff1c7229 */ /* 0x000fc8000000091c */
[----:B------:R-:W-:-:S06]  /*46d0*/  FSETP.GT.AND P5, PT, |R25|, 1.469367938527859385e-39, PT ;  /* 0x001000001900780b */ /* 0x000fcc0003fa4200 */
[----:B------:R-:W-:Y:S02]  /*46e0*/  FSEL R37, R28, R153, !P0 ;  /* 0x000000991c257208 */ /* 0x000fe40004000000 */
[----:B------:R-:W-:-:S05]  /*46f0*/  FSEL R40, R29, R152, !P0 ;  /* 0x000000981d287208 */ /* 0x000fca0004000000 */
[----:B------:R-:W-:Y:S05]  /*4700*/  @P5 BRA P6, `(.L_x_39) ;  /* 0x0000000000185947 */ /* 0x000fea0003000000 */
[----:B------:R-:W-:Y:S01]  /*4710*/  IMAD.MOV.U32 R88, RZ, RZ, R30 ;  /* 0x000000ffff587224 */ /* 0x000fe200078e001e */
[----:B------:R-:W-:Y:S02]  /*4720*/  MOV R89, R31 ;  /* 0x0000001f00597202 */ /* 0x000fe40000000f00 */
[----:B------:R-:W-:-:S07]  /*4730*/  MOV R25, 0x4750 ;  /* 0x0000475000197802 */ /* 0x000fce0000000f00 */
[----:B------:R-:W-:Y:S05]  /*4740*/  CALL.REL.NOINC `($__internal_1_$__cuda_sm20_div_rn_f64_full) ;  /* 0x000000b800547944 */ /* 0x000fea0003c00000 */
[----:B------:R-:W-:Y:S02]  /*4750*/  IMAD.MOV.U32 R26, RZ, RZ, R120 ;  /* 0x000000ffff1a7224 */ /* 0x000fe400078e0078 */
[----:B------:R-:W-:-:S07]  /*4760*/  IMAD.MOV.U32 R27, RZ, RZ, R121 ;  /* 0x000000ffff1b7224 */ /* 0x000fce00078e0079 */
.L_x_39:
[----:B------:R-:W-:Y:S05]  /*4770*/  BSYNC.RECONVERGENT B1 ;  /* 0x0000000000017941 */ /* 0x000fea0003800200 */
.L_x_38:
[----:B------:R-:W0:Y:S01]  /*4780*/  LDC.64 R34, c[0x0][0x390] ;  /* 0x0000e400ff227b82 */ /* 0x000e220000000a00 */
[----:B------:R-:W-:Y:S01]  /*4790*/  IMAD.MOV.U32 R28, RZ, RZ, 0x1 ;  /* 0x00000001ff1c7424 */ /* 0x000fe200078e00ff */
[----:B------:R-:W-:Y:S01]  /*47a0*/  BSSY.RECONVERGENT B1, `(.L_x_40) ;  /* 0x0000016000017945 */ /* 0x000fe20003800200 */
[----:B0-----:R-:W-:-:S06]  /*47b0*/  DMUL R34, R34, R34 ;  /* 0x0000002222227228 */ /* 0x001fcc0000000000 */
[----:B------:R-:W0:Y:S02]  /*47c0*/  MUFU.RCP64H R29, R35 ;  /* 0x00000023001d7308 */ /* 0x000e240000001800 */
[----:B0-----:R-:W-:-:S08]  /*47d0*/  DFMA R42, -R34, R28, 1 ;  /* 0x3ff00000222a742b */ /* 0x001fd0000000011c */
[----:B------:R-:W-:-:S08]  /*47e0*/  DFMA R42, R42, R42, R42 ;  /* 0x0000002a2a2a722b */ /* 0x000fd0000000002a */
[----:B------:R-:W-:Y:S02]  /*47f0*/  DFMA R42, R28, R42, R28 ;  /* 0x0000002a1c2a722b */ /* 0x000fe4000000001c */
[----:B------:R-:W-:-:S06]  /*4800*/  DMUL R28, R32, R22 ;  /* 0x00000016201c7228 */ /* 0x000fcc0000000000 */
[----:B------:R-:W-:-:S04]  /*4810*/  DFMA R44, -R34, R42, 1 ;  /* 0x3ff00000222c742b */ /* 0x000fc8000000012a */
[----:B------:R-:W-:-:S04]  /*4820*/  FSETP.GEU.AND P5, PT, |R29|, 6.5827683646048100446e-37, PT ;  /* 0x036000001d00780b */ /* 0x000fc80003fae200 */
[----:B------:R-:W-:-:S08]  /*4830*/  DFMA R44, R42, R44, R42 ;  /* 0x0000002c2a2c722b */ /* 0x000fd0000000002a */
[----:B------:R-:W-:-:S08]  /*4840*/  DMUL R120, R28, R44 ;  /* 0x0000002c1c787228 */ /* 0x000fd00000000000 */
[----:B------:R-:W-:-:S08]  /*4850*/  DFMA R42, -R34, R120, R28 ;  /* 0x00000078222a722b */ /* 0x000fd0000000011c */
[----:B------:R-:W-:-:S10]  /*4860*/  DFMA R120, R44, R42, R120 ;  /* 0x0000002a2c78722b */ /* 0x000fd40000000078 */
[----:B------:R-:W-:-:S05]  /*4870*/  FFMA R25, RZ, R35, R121 ;  /* 0x00000023ff197223 */ /* 0x000fca0000000079 */
[----:B------:R-:W-:-:S13]  /*4880*/  FSETP.GT.AND P6, PT, |R25|, 1.469367938527859385e-39, PT ;  /* 0x001000001900780b */ /* 0x000fda0003fc4200 */
[----:B------:R-:W-:Y:S05]  /*4890*/  @P6 BRA P5, `(.L_x_41) ;  /* 0x0000000000186947 */ /* 0x000fea0002800000 */
[----:B------:R-:W-:Y:S01]  /*48a0*/  MOV R88, R28 ;  /* 0x0000001c00587202 */ /* 0x000fe20000000f00 */
[----:B------:R-:W-:Y:S01]  /*48b0*/  IMAD.MOV.U32 R89, RZ, RZ, R29 ;  /* 0x000000ffff597224 */ /* 0x000fe200078e001d */
[----:B------:R-:W-:Y:S01]  /*48c0*/  MOV R25, 0x4900 ;  /* 0x0000490000197802 */ /* 0x000fe20000000f00 */
[----:B------:R-:W-:Y:S02]  /*48d0*/  IMAD.MOV.U32 R82, RZ, RZ, R34 ;  /* 0x000000ffff527224 */ /* 0x000fe400078e0022 */
[----:B------:R-:W-:-:S07]  /*48e0*/  IMAD.MOV.U32 R83, RZ, RZ, R35 ;  /* 0x000000ffff537224 */ /* 0x000fce00078e0023 */
[----:B------:R-:W-:Y:S05]  /*48f0*/  CALL.REL.NOINC `($__internal_1_$__cuda_sm20_div_rn_f64_full) ;  /* 0x000000b400e87944 */ /* 0x000fea0003c00000 */
.L_x_41:
[----:B------:R-:W-:Y:S05]  /*4900*/  BSYNC.RECONVERGENT B1 ;  /* 0x0000000000017941 */ /* 0x000fea0003800200 */
.L_x_40:
[----:B------:R-:W0:Y:S01]  /*4910*/  MUFU.RCP64H R45, R35 ;  /* 0x00000023002d7308 */ /* 0x000e220000001800 */
[----:B------:R-:W-:Y:S01]  /*4920*/  MOV R44, 0x1 ;  /* 0x00000001002c7802 */ /* 0x000fe20000000f00 */
[----:B------:R-:W-:Y:S01]  /*4930*/  DSETP.GT.AND P5, PT, R58, R16, PT ;  /* 0x000000103a00722a */ /* 0x000fe20003fa4000 */
[----:B------:R-:W-:Y:S01]  /*4940*/  IMAD.MOV.U32 R42, RZ, RZ, RZ ;  /* 0x000000ffff2a7224 */ /* 0x000fe200078e00ff */
[----:B------:R-:W-:Y:S01]  /*4950*/  BSSY.RECONVERGENT B1, `(.L_x_42) ;  /* 0x0000016000017945 */ /* 0x000fe20003800200 */
[----:B------:R-:W-:-:S03]  /*4960*/  DADD R122, -R120, R26 ;  /* 0x00000000787a7229 */ /* 0x000fc6000000011a */
[----:B------:R-:W-:-:S06]  /*4970*/  FSEL R43, RZ, 1.875, !P5 ;  /* 0x3ff00000ff2b7808 */ /* 0x000fcc0006800000 */
[----:B------:R-:W-:Y:S02]  /*4980*/  DMUL R88, R32, R42 ;  /* 0x0000002a20587228 */ /* 0x000fe40000000000 */
[----:B0-----:R-:W-:-:S08]  /*4990*/  DFMA R66, -R34, R44, 1 ;  /* 0x3ff000002242742b */ /* 0x001fd0000000012c */
[----:B------:R-:W-:Y:S01]  /*49a0*/  FSETP.GEU.AND P5, PT, |R89|, 6.5827683646048100446e-37, PT ;  /* 0x036000005900780b */ /* 0x000fe20003fae200 */
        /* <DEDUP_REMOVED lines=10> */
[----:B------:R-:W-:Y:S01]  /*4a50*/  IMAD.MOV.U32 R82, RZ, RZ, R34 ;  /* 0x000000ffff527224 */ /* 0x000fe200078e0022 */
[----:B------:R-:W-:Y:S01]  /*4a60*/  MOV R25, 0x4a90 ;  /* 0x00004a9000197802 */ /* 0x000fe20000000f00 */
[----:B------:R-:W-:-:S07]  /*4a70*/  IMAD.MOV.U32 R83, RZ, RZ, R35 ;  /* 0x000000ffff537224 */ /* 0x000fce00078e0023 */
[----:B------:R-:W-:Y:S05]  /*4a80*/  CALL.REL.NOINC `($__internal_1_$__cuda_sm20_div_rn_f64_full) ;  /* 0x000000b400847944 */ /* 0x000fea0003c00000 */
[----:B------:R-:W-:Y:S01]  /*4a90*/  MOV R112, R120 ;  /* 0x0000007800707202 */ /* 0x000fe20000000f00 */
[----:B------:R-:W-:-:S07]  /*4aa0*/  IMAD.MOV.U32 R113, RZ, RZ, R121 ;  /* 0x000000ffff717224 */ /* 0x000fce00078e0079 */
.L_x_43:
[----:B------:R-:W-:Y:S05]  /*4ab0*/  BSYNC.RECONVERGENT B1 ;  /* 0x0000000000017941 */ /* 0x000fea0003800200 */
.L_x_42:
[----:B------:R-:W-:Y:S01]  /*4ac0*/  DADD R32, -RZ, |R58| ;  /* 0x00000000ff207229 */ /* 0x000fe2000000053a */
[----:B------:R-:W-:Y:S01]  /*4ad0*/  BSSY.RECONVERGENT B0, `(.L_x_44) ;  /* 0x0000007000007945 */ /* 0x000fe20003800200 */
[----:B------:R-:W-:Y:S01]  /*4ae0*/  DADD R112, -R112, R26 ;  /* 0x0000000070707229 */ /* 0x000fe2000000011a */
[----:B------:R-:W-:Y:S01]  /*4af0*/  MOV R34, 0x4b40 ;  /* 0x00004b4000227802 */ /* 0x000fe20000000f00 */
[----:B------:R-:W-:-:S06]  /*4b00*/  UMOV UR7, 0x40000000 ;  /* 0x4000000000077882 */ /* 0x000fcc0000000000 */
[----:B------:R-:W-:Y:S02]  /*4b10*/  IMAD.MOV.U32 R66, RZ, RZ, R32 ;  /* 0x000000ffff427224 */ /* 0x000fe400078e0020 */
[----:B------:R-:W-:-:S07]  /*4b20*/  IMAD.MOV.U32 R25, RZ, RZ, R33 ;  /* 0x000000ffff197224 */ /* 0x000fce00078e0021 */
[----:B------:R-:W-:Y:S05]  /*4b30*/  CALL.REL.NOINC `($_Z15kernelKinternalPddddddddPKdS1_S1_S1_iS1_S1_S1_S1_iS1_S1_S1_iidS1_S1_$__internal_accurate_pow) ;  /* 0x000000bc00907944 */ /* 0x000fea0003c00000 */
[----:B------:R-:W-:Y:S05]  /*4b40*/  BSYNC.RECONVERGENT B0 ;  /* 0x0000000000007941 */ /* 0x000fea0003800200 */
.L_x_44:
[----:B------:R-:W0:Y:S01]  /*4b50*/  LDCU UR5, c[0x0][0x394] ;  /* 0x00007280ff0577ac */ /* 0x000e220008000800 */
[----:B------:R-:W1:Y:S01]  /*4b60*/  LDC.64 R32, c[0x0][0x390] ;  /* 0x0000e400ff207b82 */ /* 0x000e620000000a00 */
[----:B------:R-:W-:Y:S01]  /*4b70*/  HFMA2 R26, -RZ, RZ, 0, 5.9604644775390625e-08 ;  /* 0x00000001ff1a7431 */ /* 0x000fe200000001ff */
        /* <DEDUP_REMOVED lines=16> */
[----:B------:R-:W-:Y:S02]  /*4c80*/  MOV R88, RZ ;  /* 0x000000ff00587202 */ /* 0x000fe40000000f00 */
[----:B------:R-:W-:Y:S01]  /*4c90*/  MOV R25, 0x4cd0 ;  /* 0x00004cd000197802 */ /* 0x000fe20000000f00 */
[----:B0-----:R-:W-:Y:S02]  /*4ca0*/  IMAD.U32 R82, RZ, RZ, UR6 ;  /* 0x00000006ff527e24 */ /* 0x001fe4000f8e00ff */
[----:B------:R-:W-:-:S07]  /*4cb0*/  IMAD.U32 R83, RZ, RZ, UR7 ;  /* 0x00000007ff537e24 */ /* 0x000fce000f8e00ff */
[----:B------:R-:W-:Y:S05]  /*4cc0*/  CALL.REL.NOINC `($__internal_1_$__cuda_sm20_div_rn_f64_full) ;  /* 0x000000b000f47944 */ /* 0x000fea0003c00000 */
[----:B------:R-:W-:Y:S02]  /*4cd0*/  IMAD.MOV.U32 R26, RZ, RZ, R120 ;  /* 0x000000ffff1a7224 */ /* 0x000fe400078e0078 */
[----:B------:R-:W-:-:S07]  /*4ce0*/  IMAD.MOV.U32 R27, RZ, RZ, R121 ;  /* 0x000000ffff1b7224 */ /* 0x000fce00078e0079 */
.L_x_46:
[----:B------:R-:W-:Y:S05]  /*4cf0*/  BSYNC.RECONVERGENT B1 ;  /* 0x0000000000017941 */ /* 0x000fea0003800200 */
.L_x_45:
        /* <DEDUP_REMOVED lines=19> */
[----:B------:R-:W-:Y:S01]  /*4e30*/  IMAD.MOV.U32 R88, RZ, RZ, RZ ;  /* 0x000000ffff587224 */ /* 0x000fe200078e00ff */
[----:B------:R-:W-:Y:S01]  /*4e40*/  MOV R25, 0x4e80 ;  /* 0x00004e8000197802 */ /* 0x000fe20000000f00 */
[----:B0-----:R-:W-:Y:S02]  /*4e50*/  IMAD.U32 R82, RZ, RZ, UR6 ;  /* 0x00000006ff527e24 */ /* 0x001fe4000f8e00ff */
[----:B------:R-:W-:-:S07]  /*4e60*/  IMAD.U32 R83, RZ, RZ, UR7 ;  /* 0x00000007ff537e24 */ /* 0x000fce000f8e00ff */
[----:B------:R-:W-:Y:S05]  /*4e70*/  CALL.REL.NOINC `($__internal_1_$__cuda_sm20_div_rn_f64_full) ;  /* 0x000000b000887944 */ /* 0x000fea0003c00000 */
[----:B------:R-:W-:Y:S01]  /*4e80*/  MOV R22, R120 ;  /* 0x0000007800167202 */ /* 0x000fe20000000f00 */
[----:B------:R-:W-:-:S07]  /*4e90*/  IMAD.MOV.U32 R23, RZ, RZ, R121 ;  /* 0x000000ffff177224 */ /* 0x000fce00078e0079 */
.L_x_48:
[----:B------:R-:W-:Y:S05]  /*4ea0*/  BSYNC.RECONVERGENT B1 ;  /* 0x0000000000017941 */ /* 0x000fea0003800200 */
.L_x_47:
[----:B------:R-:W-:Y:S01]  /*4eb0*/  IMAD R109, R24, 0x4, R222 ;  /* 0x00000004186d7824 */ /* 0x000fe200078e02de */
[----:B------:R-:W-:Y:S01]  /*4ec0*/  DADD R110, R58, 5 ;  /* 0x401400003a6e7429 */ /* 0x000fe20000000000 */
[----:B------:R-:W-:Y:S02]  /*4ed0*/  FSEL R158, R59, R38, !P2 ;  /* 0x000000263b9e7208 */ /* 0x000fe40005000000 */
[----:B------:R-:W-:Y:S02]  /*4ee0*/  ISETP.NE.AND P5, PT, R41, RZ, PT ;  /* 0x000000ff2900720c */ /* 0x000fe40003fa5270 */
[----:B------:R-:W5:Y:S01]  /*4ef0*/  LDL R109, [R109] ;  /* 0x000000006d6d7983 */ /* 0x000f620000100800 */
[----:B------:R-:W-:Y:S02]  /*4f00*/  FSEL R33, R158, R191, P4 ;  /* 0x000000bf9e217208 */ /* 0x000fe40002000000 */
[----:B------:R-:W-:Y:S02]  /*4f10*/  FSEL R155, R39, RZ, P2 ;  /* 0x000000ff279b7208 */ /* 0x000fe40001000000 */
[----:B------:R-:W-:-:S02]  /*4f20*/  FSEL R33, R111, R33, !P1 ;  /* 0x000000216f217208 */ /* 0x000fc40004800000 */
[C---:B------:R-:W-:Y:S02]  /*4f30*/  FSEL R25, R155.reuse, RZ, P4 ;  /* 0x000000ff9b197208 */ /* 0x040fe40002000000 */
[----:B------:R-:W-:Y:S02]  /*4f40*/  FSEL R142, R158, R33, P5 ;  /* 0x000000219e8e7208 */ /* 0x000fe40002800000 */
[----:B------:R-:W-:Y:S02]  /*4f50*/  FSEL R32, R110, R25, !P1 ;  /* 0x000000196e207208 */ /* 0x000fe40004800000 */
[----:B------:R-:W-:Y:S02]  /*4f60*/  FSEL R143, R142, 1.875, P3 ;  /* 0x3ff000008e8f7808 */ /* 0x000fe40001800000 */
[----:B------:R-:W-:Y:S02]  /*4f70*/  FSEL R25, R155, R32, P5 ;  /* 0x000000209b197208 */ /* 0x000fe40002800000 */
[----:B------:R-:W0:Y:S01]  /*4f80*/  MUFU.RCP64H R33, R143 ;  /* 0x0000008f00217308 */ /* 0x000e220000001800 */
[----:B------:R-:W-:Y:S01]  /*4f90*/  IMAD.MOV.U32 R32, RZ, RZ, 0x1 ;  /* 0x00000001ff207424 */ /* 0x000fe200078e00ff */
[----:B------:R-:W-:-:S06]  /*4fa0*/  FSEL R142, R25, RZ, P3 ;  /* 0x000000ff198e7208 */ /* 0x000fcc0001800000 */
[----:B0-----:R-:W-:-:S08]  /*4fb0*/  DFMA R34, -R142, R32, 1 ;  /* 0x3ff000008e22742b */ /* 0x001fd00000000120 */
[----:B------:R-:W-:-:S08]  /*4fc0*/  DFMA R34, R34, R34, R34 ;  /* 0x000000222222722b */ /* 0x000fd00000000022 */
[----:B------:R-:W-:Y:S02]  /*4fd0*/  DFMA R32, R32, R34, R32 ;  /* 0x000000222020722b */ /* 0x000fe40000000020 */
[----:B------:R-:W-:-:S06]  /*4fe0*/  DMUL R34, R136, 3 ;  /* 0x4008000088227828 */ /* 0x000fcc0000000000 */
[----:B------:R-:W-:Y:S02]  /*4ff0*/  DFMA R38, -R142, R32, 1 ;  /* 0x3ff000008e26742b */ /* 0x000fe40000000120 */
[----:B------:R-:W-:-:S06]  /*5000*/  DMUL R134, R132, R34 ;  /* 0x0000002284867228 */ /* 0x000fcc0000000000 */
[----:B------:R-:W-:-:S08]  /*5010*/  DFMA R38, R32, R38, R32 ;  /* 0x000000262026722b */ /* 0x000fd00000000020 */
[----:B------:R-:W-:-:S08]  /*5020*/  DMUL R32, R134, R38 ;  /* 0x0000002686207228 */ /* 0x000fd00000000000 */
[----:B------:R-:W-:-:S08]  /*5030*/  DFMA R42, -R142, R32, R134 ;  /* 0x000000208e2a722b */ /* 0x000fd00000000186 */
[----:B------:R-:W-:Y:S01]  /*5040*/  DFMA R38, R38, R42, R32 ;  /* 0x0000002a2626722b */ /* 0x000fe20000000020 */
[----:B------:R-:W-:-:S09]  /*5050*/  FSETP.GEU.AND P6, PT, |R135|, 6.5827683646048100446e-37, PT ;  /* 0x036000008700780b */ /* 0x000fd20003fce200 */
[----:B------:R-:W-:-:S05]  /*5060*/  FFMA R25, RZ, R143, R39 ;  /* 0x0000008fff197223 */ /* 0x000fca0000000027 */
[----:B------:R-:W-:Y:S01]  /*5070*/  FSETP.GT.AND P5, PT, |R25|, 1.469367938527859385e-39, PT ;  /* 0x001000001900780b */ /* 0x000fe20003fa4200 */
[----:B------:R-:W-:Y:S01]  /*5080*/  BSSY.RECONVERGENT B1, `(.L_x_49) ;  /* 0x000000c000017945 */ /* 0x000fe20003800200 */
[----:B------:R-:W-:Y:S02]  /*5090*/  DADD R66, -R30, R28 ;  /* 0x000000001e427229 */ /* 0x000fe4000000011c */
[----:B------:R-:W-:-:S09]  /*50a0*/  DADD R104, -R22, R26 ;  /* 0x0000000016687229 */ /* 0x000fd2000000011a */
[----:B------:R-:W-:Y:S05]  /*50b0*/  @P5 BRA P6, `(.L_x_50) ;  /* 0x0000000000205947 */ /* 0x000fea0003000000 */
[----:B------:R-:W-:Y:S01]  /*50c0*/  MOV R88, R134 ;  /* 0x0000008600587202 */ /* 0x000fe20000000f00 */
[----:B------:R-:W-:Y:S01]  /*50d0*/  IMAD.MOV.U32 R89, RZ, RZ, R135 ;  /* 0x000000ffff597224 */ /* 0x000fe200078e0087 */
[----:B------:R-:W-:Y:S01]  /*50e0*/  MOV R25, 0x5120 ;  /* 0x0000512000197802 */ /* 0x000fe20000000f00 */
[----:B------:R-:W-:Y:S02]  /*50f0*/  IMAD.MOV.U32 R82, RZ, RZ, R142 ;  /* 0x000000ffff527224 */ /* 0x000fe400078e008e */
[----:B------:R-:W-:-:S07]  /*5100*/  IMAD.MOV.U32 R83, RZ, RZ, R143 ;  /* 0x000000ffff537224 */ /* 0x000fce00078e008f */
[----:B-----5:R-:W-:Y:S05]  /*5110*/  CALL.REL.NOINC `($__internal_1_$__cuda_sm20_div_rn_f64_full) ;  /* 0x000000ac00e07944 */ /* 0x020fea0003c00000 */
[----:B------:R-:W-:Y:S01]  /*5120*/  MOV R38, R120 ;  /* 0x0000007800267202 */ /* 0x000fe20000000f00 */
[----:B------:R-:W-:-:S07]  /*5130*/  IMAD.MOV.U32 R39, RZ, RZ, R121 ;  /* 0x000000ffff277224 */ /* 0x000fce00078e0079 */
.L_x_50:
[----:B------:R-:W-:Y:S05]  /*5140*/  BSYNC.RECONVERGENT B1 ;  /* 0x0000000000017941 */ /* 0x000fea0003800200 */
.L_x_49:
[----:B------:R-:W0:Y:S01]  /*5150*/  MUFU.RCP64H R27, R143 ;  /* 0x0000008f001b7308 */ /* 0x000e220000001800 */
[----:B------:R-:W-:Y:S01]  /*5160*/  IMAD.MOV.U32 R26, RZ, RZ, 0x1 ;  /* 0x00000001ff1a7424 */ /* 0x000fe200078e00ff */
[----:B------:R-:W-:Y:S01]  /*5170*/  DMUL R32, R156, 3 ;  /* 0x400800009c207828 */ /* 0x000fe20000000000 */
[----:B------:R-:W-:Y:S07]  /*5180*/  BSSY.RECONVERGENT B1, `(.L_x_51) ;  /* 0x0000016000017945 */ /* 0x000fee0003800200 */
[----:B------:R-:W-:-:S02]  /*5190*/  DMUL R130, R132, R32 ;  /* 0x0000002084827228 */ /* 0x000fc40000000000 */
        /* <DEDUP_REMOVED lines=17> */
[----:B-----5:R-:W-:Y:S05]  /*52b0*/  CALL.REL.NOINC `($__internal_1_$__cuda_sm20_div_rn_f64_full) ;  /* 0x000000ac00787944 */ /* 0x020fea0003c00000 */
[----:B------:R-:W-:Y:S01]  /*52c0*/  IMAD.MOV.U32 R92, RZ, RZ, R120 ;  /* 0x000000ffff5c7224 */ /* 0x000fe200078e0078 */
[----:B------:R-:W-:-:S07]  /*52d0*/  MOV R93, R121 ;  /* 0x00000079005d7202 */ /* 0x000fce0000000f00 */
.L_x_52:
[----:B------:R-:W-:Y:S05]  /*52e0*/  BSYNC.RECONVERGENT B1 ;  /* 0x0000000000017941 */ /* 0x000fea0003800200 */
.L_x_51:
[----:B------:R-:W-:Y:S01]  /*52f0*/  DADD R128, R58, 3 ;  /* 0x400800003a807429 */ /* 0x000fe20000000000 */
[----:B------:R-:W-:Y:S01]  /*5300*/  FSEL R150, R59, R40, !P2 ;  /* 0x000000283b967208 */ /* 0x000fe20005000000 */
[----:B------:R-:W-:Y:S01]  /*5310*/  DMUL R114, R132, R136 ;  /* 0x0000008884727228 */ /* 0x000fe20000000000 */
[----:B------:R-:W-:Y:S01]  /*5320*/  ISETP.NE.AND P5, PT, R36, RZ, PT ;  /* 0x000000ff2400720c */ /* 0x000fe20003fa5270 */
[----:B------:R-:W-:Y:S01]  /*5330*/  BSSY.RECONVERGENT B1, `(.L_x_53) ;  /* 0x0000023000017945 */ /* 0x000fe20003800200 */
[----:B------:R-:W-:Y:S02]  /*5340*/  FSEL R25, R150, R190, P4 ;  /* 0x000000be96197208 */ /* 0x000fe40002000000 */
[----:B------:R-:W-:-:S03]  /*5350*/  FSEL R151, R37, RZ, P2 ;  /* 0x000000ff25977208 */ /* 0x000fc60001000000 */
[----:B------:R-:W-:-:S04]  /*5360*/  FSEL R25, R129, R25, !P1 ;  /* 0x0000001981197208 */ /* 0x000fc80004800000 */
[----:B------:R-:W-:Y:S02]  /*5370*/  FSEL R68, R150, R25, P5 ;  /* 0x0000001996447208 */ /* 0x000fe40002800000 */
[C---:B------:R-:W-:Y:S02]  /*5380*/  FSEL R25, R151.reuse, RZ, P4 ;  /* 0x000000ff97197208 */ /* 0x040fe40002000000 */
[----:B------:R-:W-:Y:S02]  /*5390*/  FSEL R69, R68, 1.875, P3 ;  /* 0x3ff0000044457808 */ /* 0x000fe40001800000 */
[----:B------:R-:W-:Y:S02]  /*53a0*/  FSEL R26, R128, R25, !P1 ;  /* 0x00000019801a7208 */ /* 0x000fe40004800000 */
[----:B------:R-:W0:Y:S02]  /*53b0*/  MUFU.RCP64H R27, R69 ;  /* 0x00000045001b7308 */ /* 0x000e240000001800 */
[----:B------:R-:W-:Y:S01]  /*53c0*/  FSEL R25, R151, R26, P5 ;  /* 0x0000001a97197208 */ /* 0x000fe20002800000 */
[----:B------:R-:W-:Y:S01]  /*53d0*/  IMAD.MOV.U32 R26, RZ, RZ, 0x1 ;  /* 0x00000001ff1a7424 */ /* 0x000fe200078e00ff */
[----:B------:R-:W-:-:S02]  /*53e0*/  FSETP.GEU.AND P5, PT, |R115|, 6.5827683646048100446e-37, PT ;  /* 0x036000007300780b */ /* 0x000fc40003fae200 */
[----:B------:R-:W-:-:S06]  /*53f0*/  FSEL R68, R25, RZ, P3 ;  /* 0x000000ff19447208 */ /* 0x000fcc0001800000 */
[----:B0-----:R-:W-:-:S08]  /*5400*/  DFMA R28, -R68, R26, 1 ;  /* 0x3ff00000441c742b */ /* 0x001fd0000000011a */
[----:B------:R-:W-:-:S08]  /*5410*/  DFMA R28, R28, R28, R28 ;  /* 0x0000001c1c1c722b */ /* 0x000fd0000000001c */
[----:B------:R-:W-:-:S08]  /*5420*/  DFMA R28, R26, R28, R26 ;  /* 0x0000001c1a1c722b */ /* 0x000fd0000000001a */
[----:B------:R-:W-:-:S08]  /*5430*/  DFMA R26, -R68, R28, 1 ;  /* 0x3ff00000441a742b */ /* 0x000fd0000000011c */
[----:B------:R-:W-:Y:S02]  /*5440*/  DFMA R28, R28, R26, R28 ;  /* 0x0000001a1c1c722b */ /* 0x000fe4000000001c */
[----:B------:R-:W-:-:S06]  /*5450*/  DMUL R26, RZ, R92 ;  /* 0x0000005cff1a7228 */ /* 0x000fcc0000000000 */
[----:B------:R-:W-:Y:S02]  /*5460*/  DMUL R30, R114, R28 ;  /* 0x0000001c721e7228 */ /* 0x000fe40000000000 */
[----:B------:R-:W-:-:S06]  /*5470*/  DFMA R26, RZ, R38, R26 ;  /* 0x00000026ff1a722b */ /* 0x000fcc000000001a */
[----:B------:R-:W-:Y:S02]  /*5480*/  DFMA R36, -R68, R30, R114 ;  /* 0x0000001e4424722b */ /* 0x000fe40000000172 */
[----:B------:R-:W-:-:S06]  /*5490*/  DMUL R26, R26, R2 ;  /* 0x000000021a1a7228 */ /* 0x000fcc0000000000 */
        /* <DEDUP_REMOVED lines=10> */
[----:B------:R-:W-:Y:S02]  /*5540*/  IMAD.MOV.U32 R28, RZ, RZ, R120 ;  /* 0x000000ffff1c7224 */ /* 0x000fe400078e0078 */
[----:B------:R-:W-:-:S07]  /*5550*/  IMAD.MOV.U32 R29, RZ, RZ, R121 ;  /* 0x000000ffff1d7224 */ /* 0x000fce00078e0079 */
.L_x_54:
[----:B------:R-:W-:Y:S05]  /*5560*/  BSYNC.RECONVERGENT B1 ;  /* 0x0000000000017941 */ /* 0x000fea0003800200 */
.L_x_53:
[----:B------:R-:W0:Y:S01]  /*5570*/  MUFU.RCP64H R31, R69 ;  /* 0x00000045001f7308 */ /* 0x000e220000001800 */
[----:B------:R-:W-:Y:S01]  /*5580*/  MOV R30, 0x1 ;  /* 0x00000001001e7802 */ /* 0x000fe20000000f00 */
[----:B------:R-:W-:Y:S01]  /*5590*/  DMUL R98, R132, R156 ;  /* 0x0000009c84627228 */ /* 0x000fe20000000000 */
[----:B------:R-:W-:Y:S09]  /*55a0*/  BSSY.RECONVERGENT B1, `(.L_x_55) ;  /* 0x0000015000017945 */ /* 0x000ff20003800200 */
[----:B------:R-:W-:Y:S01]  /*55b0*/  FSETP.GEU.AND P5, PT, |R99|, 6.5827683646048100446e-37, PT ;  /* 0x036000006300780b */ /* 0x000fe20003fae200 */
[----:B0-----:R-:W-:-:S08]  /*55c0*/  DFMA R36, -R68, R30, 1 ;  /* 0x3ff000004424742b */ /* 0x001fd0000000011e */
        /* <DEDUP_REMOVED lines=18> */
.L_x_56:
[----:B------:R-:W-:Y:S05]  /*56f0*/  BSYNC.RECONVERGENT B1 ;  /* 0x0000000000017941 */ /* 0x000fea0003800200 */
.L_x_55:
[----:B------:R-:W0:Y:S01]  /*5700*/  MUFU.RCP64H R31, R143 ;  /* 0x0000008f001f7308 */ /* 0x000e220000001800 */
[----:B------:R-:W-:Y:S01]  /*5710*/  IMAD.MOV.U32 R30, RZ, RZ, 0x1 ;  /* 0x00000001ff1e7424 */ /* 0x000fe200078e00ff */
[----:B------:R-:W-:Y:S01]  /*5720*/  DMUL R44, R136, R34 ;  /* 0x00000022882c7228 */ /* 0x000fe20000000000 */
[----:B------:R-:W-:Y:S01]  /*5730*/  BSSY.RECONVERGENT B1, `(.L_x_57) ;  /* 0x000001b000017945 */ /* 0x000fe20003800200 */
[----:B------:R-:W-:Y:S02]  /*5740*/  DMUL R94, RZ, R76 ;  /* 0x0000004cff5e7228 */ /* 0x000fe40000000000 */
[----:B------:R-:W-:-:S06]  /*5750*/  DMUL R126, R112, R188 ;  /* 0x000000bc707e7228 */ /* 0x000fcc0000000000 */
[----:B------:R-:W-:Y:S01]  /*5760*/  FSETP.GEU.AND P6, PT, |R45|, 6.5827683646048100446e-37, PT ;  /* 0x036000002d00780b */ /* 0x000fe20003fce200 */
[----:B0-----:R-:W-:-:S08]  /*5770*/  DFMA R36, -R142, R30, 1 ;  /* 0x3ff000008e24742b */ /* 0x001fd0000000011e */
[----:B------:R-:W-:-:S08]  /*5780*/  DFMA R36, R36, R36, R36 ;  /* 0x000000242424722b */ /* 0x000fd00000000024 */
[----:B------:R-:W-:-:S08]  /*5790*/  DFMA R36, R30, R36, R30 ;  /* 0x000000241e24722b */ /* 0x000fd0000000001e */
[----:B------:R-:W-:-:S08]  /*57a0*/  DFMA R40, -R142, R36, 1 ;  /* 0x3ff000008e28742b */ /* 0x000fd00000000124 */
[----:B------:R-:W-:Y:S02]  /*57b0*/  DFMA R40, R36, R40, R36 ;  /* 0x000000282428722b */ /* 0x000fe40000000024 */
[----:B------:R-:W-:-:S06]  /*57c0*/  DFMA R36, RZ, R28, R94 ;  /* 0x0000001cff24722b */ /* 0x000fcc000000005e */
[----:B------:R-:W-:Y:S02]  /*57d0*/  DMUL R30, R40, R44 ;  /* 0x0000002c281e7228 */ /* 0x000fe40000000000 */
[----:B------:R-:W-:-:S06]  /*57e0*/  DMUL R36, R36, R2 ;  /* 0x0000000224247228 */ /* 0x000fcc0000000000 */
[----:B------:R-:W-:Y:S02]  /*57f0*/  DFMA R42, -R142, R30, R44 ;  /* 0x0000001e8e2a722b */ /* 0x000fe4000000012c */
[----:B------:R-:W-:-:S06]  /*5800*/  DMUL R36, R122, R36 ;  /* 0x000000247a247228 */ /* 0x000fcc0000000000 */
[----:B------:R-:W-:Y:S02]  /*5810*/  DFMA R30, R40, R42, R30 ;  /* 0x0000002a281e722b */ /* 0x000fe4000000001e */
[----:B------:R-:W-:-:S08]  /*5820*/  DFMA R70, R124, R26, R36 ;  /* 0x0000001a7c46722b */ /* 0x000fd00000000024 */
        /* <DEDUP_REMOVED lines=11> */
.L_x_58:
[----:B------:R-:W-:Y:S05]  /*58e0*/  BSYNC.RECONVERGENT B1 ;  /* 0x0000000000017941 */ /* 0x000fea0003800200 */
.L_x_57:
[----:B------:R-:W0:Y:S01]  /*58f0*/  MUFU.RCP64H R27, R69 ;  /* 0x00000045001b7308 */ /* 0x000e220000001800 */
[----:B------:R-:W-:Y:S01]  /*5900*/  VIADD R26, R69, 0x300402 ;  /* 0x00300402451a7836 */ /* 0x000fe20000000000 */
[----:B------:R-:W-:Y:S04]  /*5910*/  BSSY.RECONVERGENT B0, `(.L_x_59) ;  /* 0x0000010000007945 */ /* 0x000fe80003800200 */
[----:B------:R-:W-:Y:S01]  /*5920*/  FSETP.GEU.AND P5, PT, |R26|, 5.8789094863358348022e-39, PT ;  /* 0x004004021a00780b */ /* 0x000fe20003fae200 */
[----:B0-----:R-:W-:-:S08]  /*5930*/  DFMA R36, -R68, R26, 1 ;  /* 0x3ff000004424742b */ /* 0x001fd0000000011a */
[----:B------:R-:W-:-:S08]  /*5940*/  DFMA R36, R36, R36, R36 ;  /* 0x000000242424722b */ /* 0x000fd00000000024 */
[----:B------:R-:W-:-:S08]  /*5950*/  DFMA R36, R26, R36, R26 ;  /* 0x000000241a24722b */ /* 0x000fd0000000001a */
[----:B------:R-:W-:-:S08]  /*5960*/  DFMA R40, -R68, R36, 1 ;  /* 0x3ff000004428742b */ /* 0x000fd00000000124 */
[----:B------:R-:W-:Y:S01]  /*5970*/  DFMA R36, R36, R40, R36 ;  /* 0x000000282424722b */ /* 0x000fe20000000024 */
[----:B------:R-:W-:Y:S10]  /*5980*/  @P5 BRA `(.L_x_60) ;  /* 0x0000000000205947 */ /* 0x000ff40003800000 */
[----:B------:R-:W-:Y:S01]  /*5990*/  LOP3.LUT R86, R69, 0x7fffffff, RZ, 0xc0, !PT ;  /* 0x7fffffff45567812 */ /* 0x000fe200078ec0ff */
[----:B------:R-:W-:Y:S01]  /*59a0*/  IMAD.MOV.U32 R82, RZ, RZ, R68 ;  /* 0x000000ffff527224 */ /* 0x000fe200078e0044 */
[----:B------:R-:W-:Y:S02]  /*59b0*/  MOV R83, R69 ;  /* 0x0000004500537202 */ /* 0x000fe40000000f00 */
[----:B------:R-:W-:Y:S01]  /*59c0*/  MOV R25, 0x59f0 ;  /* 0x000059f000197802 */ /* 0x000fe20000000f00 */
[----:B------:R-:W-:-:S07]  /*59d0*/  VIADD R86, R86, 0xfff00000 ;  /* 0xfff0000056567836 */ /* 0x000fce0000000000 */
[----:B-----5:R-:W-:Y:S05]  /*59e0*/  CALL.REL.NOINC `($__internal_0_$__cuda_sm20_dblrcp_rn_slowpath_v3) ;  /* 0x000000a4000c7944 */ /* 0x020fea0003c00000 */
[----:B------:R-:W-:Y:S02]  /*59f0*/  IMAD.MOV.U32 R36, RZ, RZ, R84 ;  /* 0x000000ffff247224 */ /* 0x000fe400078e0054 */
[----:B------:R-:W-:-:S07]  /*5a00*/  IMAD.MOV.U32 R37, RZ, RZ, R85 ;  /* 0x000000ffff257224 */ /* 0x000fce00078e0055 */
.L_x_60:
[----:B------:R-:W-:Y:S05]  /*5a10*/  BSYNC.RECONVERGENT B0 ;  /* 0x0000000000007941 */ /* 0x000fea0003800200 */
.L_x_59:
[----:B------:R-:W0:Y:S01]  /*5a20*/  MUFU.RCP64H R41, R143 ;  /* 0x0000008f00297308 */ /* 0x000e220000001800 */
[----:B------:R-:W-:Y:S01]  /*5a30*/  MOV R40, 0x1 ;  /* 0x0000000100287802 */ /* 0x000fe20000000f00 */
[----:B------:R-:W-:Y:S01]  /*5a40*/  DMUL R146, R136, R32 ;  /* 0x0000002088927228 */ /* 0x000fe20000000000 */
[----:B------:R-:W-:Y:S01]  /*5a50*/  BSSY.RECONVERGENT B1, `(.L_x_61) ;  /* 0x0000016000017945 */ /* 0x000fe20003800200 */
[----:B------:R-:W-:-:S08]  /*5a60*/  DADD R96, -R36, R30 ;  /* 0x0000000024607229 */ /* 0x000fd0000000011e */
        /* <DEDUP_REMOVED lines=20> */
.L_x_62:
[----:B------:R-:W-:Y:S05]  /*5bb0*/  BSYNC.RECONVERGENT B1 ;  /* 0x0000000000017941 */ /* 0x000fea0003800200 */
.L_x_61:
[----:B------:R-:W0:Y:S01]  /*5bc0*/  MUFU.RCP64H R27, R69 ;  /* 0x00000045001b7308 */ /* 0x000e220000001800 */
[----:B------:R-:W-:Y:S01]  /*5bd0*/  IMAD.MOV.U32 R26, RZ, RZ, 0x1 ;  /* 0x00000001ff1a7424 */ /* 0x000fe200078e00ff */
[----:B------:R-:W-:Y:S01]  /*5be0*/  FSETP.GEU.AND P6, PT, |R101|, 6.5827683646048100446e-37, PT ;  /* 0x036000006500780b */ /* 0x000fe20003fce200 */
[----:B------:R-:W-:Y:S04]  /*5bf0*/  BSSY.RECONVERGENT B1, `(.L_x_63) ;  /* 0x0000018000017945 */ /* 0x000fe80003800200 */
[----:B0-----:R-:W-:-:S08]  /*5c00*/  DFMA R30, -R68, R26, 1 ;  /* 0x3ff00000441e742b */ /* 0x001fd0000000011a */
[----:B------:R-:W-:-:S08]  /*5c10*/  DFMA R30, R30, R30, R30 ;  /* 0x0000001e1e1e722b */ /* 0x000fd0000000001e */
[----:B------:R-:W-:-:S08]  /*5c20*/  DFMA R30, R26, R30, R26 ;  /* 0x0000001e1a1e722b */ /* 0x000fd0000000001a */
[----:B------:R-:W-:-:S08]  /*5c30*/  DFMA R26, -R68, R30, 1 ;  /* 0x3ff00000441a742b */ /* 0x000fd0000000011e */
[----:B------:R-:W-:-:S08]  /*5c40*/  DFMA R30, R30, R26, R30 ;  /* 0x0000001a1e1e722b */ /* 0x000fd0000000001e */
[----:B------:R-:W-:-:S08]  /*5c50*/  DMUL R26, R100, R30 ;  /* 0x0000001e641a7228 */ /* 0x000fd00000000000 */
[----:B------:R-:W-:-:S08]  /*5c60*/  DFMA R40, -R68, R26, R100 ;  /* 0x0000001a4428722b */ /* 0x000fd00000000164 */
[----:B------:R-:W-:Y:S02]  /*5c70*/  DFMA R30, R30, R40, R26 ;  /* 0x000000281e1e722b */ /* 0x000fe4000000001a */
[----:B------:R-:W-:-:S08]  /*5c80*/  DMUL R26, RZ, R78 ;  /* 0x0000004eff1a7228 */ /* 0x000fd00000000000 */
[----:B------:R-:W-:Y:S01]  /*5c90*/  FFMA R25, RZ, R69, R31 ;  /* 0x00000045ff197223 */ /* 0x000fe2000000001f */
[----:B------:R-:W-:-:S04]  /*5ca0*/  DFMA R26, RZ, R96, R26 ;  /* 0x00000060ff1a722b */ /* 0x000fc8000000001a */
[----:B------:R-:W-:-:S04]  /*5cb0*/  FSETP.GT.AND P5, PT, |R25|, 1.469367938527859385e-39, PT ;  /* 0x001000001900780b */ /* 0x000fc80003fa4200 */
[----:B------:R-:W-:-:S08]  /*5cc0*/  DMUL R26, R26, R2 ;  /* 0x000000021a1a7228 */ /* 0x000fd00000000000 */
[----:B------:R-:W-:Y:S01]  /*5cd0*/  DFMA R40, R124, R26, R126 ;  /* 0x0000001a7c28722b */ /* 0x000fe2000000007e */
[----:B------:R-:W-:Y:S10]  /*5ce0*/  @P5 BRA P6, `(.L_x_64) ;  /* 0x0000000000205947 */ /* 0x000ff40003000000 */
        /* <DEDUP_REMOVED lines=8> */
.L_x_64:
[----:B------:R-:W-:Y:S05]  /*5d70*/  BSYNC.RECONVERGENT B1 ;  /* 0x0000000000017941 */ /* 0x000fea0003800200 */
.L_x_63:
[----:B------:R-:W0:Y:S01]  /*5d80*/  MUFU.RCP64H R27, R69 ;  /* 0x00000045001b7308 */ /* 0x000e220000001800 */
[----:B------:R-:W-:Y:S01]  /*5d90*/  IMAD.MOV.U32 R26, RZ, RZ, 0x1 ;  /* 0x00000001ff1a7424 */ /* 0x000fe200078e00ff */
[----:B------:R-:W-:Y:S05]  /*5da0*/  BSSY.RECONVERGENT B1, `(.L_x_65) ;  /* 0x0000016000017945 */ /* 0x000fea0003800200 */
[----:B0-----:R-:W-:-:S08]  /*5db0*/  DFMA R42, -R68, R26, 1 ;  /* 0x3ff00000442a742b */ /* 0x001fd0000000011a */
[----:B------:R-:W-:-:S08]  /*5dc0*/  DFMA R42, R42, R42, R42 ;  /* 0x0000002a2a2a722b */ /* 0x000fd0000000002a */
[----:B------:R-:W-:-:S08]  /*5dd0*/  DFMA R26, R26, R42, R26 ;  /* 0x0000002a1a1a722b */ /* 0x000fd0000000001a */
[----:B------:R-:W-:-:S08]  /*5de0*/  DFMA R42, -R68, R26, 1 ;  /* 0x3ff00000442a742b */ /* 0x000fd0000000011a */
[----:B------:R-:W-:Y:S02]  /*5df0*/  DFMA R26, R26, R42, R26 ;  /* 0x0000002a1a1a722b */ /* 0x000fe4000000001a */
[----:B------:R-:W-:-:S08]  /*5e00*/  DMUL R42, R136, R156 ;  /* 0x0000009c882a7228 */ /* 0x000fd00000000000 */
[----:B------:R-:W-:Y:S02]  /*5e10*/  DMUL R72, R26, R42 ;  /* 0x0000002a1a487228 */ /* 0x000fe40000000000 */
[----:B------:R-:W-:-:S06]  /*5e20*/  FSETP.GEU.AND P6, PT, |R43|, 6.5827683646048100446e-37, PT ;  /* 0x036000002b00780b */ /* 0x000fcc0003fce200 */
        /* <DEDUP_REMOVED lines=13> */
.L_x_66:
[----:B------:R-:W-:Y:S05]  /*5f00*/  BSYNC.RECONVERGENT B1 ;  /* 0x0000000000017941 */ /* 0x000fea0003800200 */
.L_x_65:
[----:B------:R-:W0:Y:S01]  /*5f10*/  MUFU.RCP64H R73, R143 ;  /* 0x0000008f00497308 */ /* 0x000e220000001800 */
[----:B------:R-:W-:Y:S01]  /*5f20*/  IMAD.MOV.U32 R72, RZ, RZ, 0x1 ;  /* 0x00000001ff487424 */ /* 0x000fe200078e00ff */
        /* <DEDUP_REMOVED lines=26> */
.L_x_68:
[----:B------:R-:W-:Y:S05]  /*60d0*/  BSYNC.RECONVERGENT B1 ;  /* 0x0000000000017941 */ /* 0x000fea0003800200 */
.L_x_67:
[----:B------:R-:W0:Y:S01]  /*60e0*/  MUFU.RCP64H R41, R143 ;  /* 0x0000008f00297308 */ /* 0x000e220000001800 */
[----:B------:R-:W-:Y:S01]  /*60f0*/  MOV R40, 0x1 ;  /* 0x0000000100287802 */ /* 0x000fe20000000f00 */
[----:B------:R-:W-:Y:S05]  /*6100*/  BSSY.RECONVERGENT B1, `(.L_x_69) ;  /* 0x0000016000017945 */ /* 0x000fea0003800200 */
        /* <DEDUP_REMOVED lines=21> */
.L_x_70:
[----:B------:R-:W-:Y:S05]  /*6260*/  BSYNC.RECONVERGENT B1 ;  /* 0x0000000000017941 */ /* 0x000fea0003800200 */
.L_x_69:
[----:B------:R-:W0:Y:S01]  /*6270*/  MUFU.RCP64H R33, R69 ;  /* 0x0000004500217308 */ /* 0x000e220000001800 */
[----:B------:R-:W-:Y:S01]  /*6280*/  IMAD.MOV.U32 R32, RZ, RZ, 0x1 ;  /* 0x00000001ff207424 */ /* 0x000fe200078e00ff */
[----:B------:R-:W-:Y:S01]  /*6290*/  DADD R148, R148, -R36 ;  /* 0x0000000094947229 */ /* 0x000fe20000000824 */
[----:B------:R-:W-:Y:S01]  /*62a0*/  FSETP.GEU.AND P6, PT, |R103|, 6.5827683646048100446e-37, PT ;  /* 0x036000006700780b */ /* 0x000fe20003fce200 */
[----:B------:R-:W-:Y:S03]  /*62b0*/  BSSY.RECONVERGENT B1, `(.L_x_71) ;  /* 0x0000018000017945 */ /* 0x000fe60003800200 */
        /* <DEDUP_REMOVED lines=21> */
[----:B------:R-:W-:Y:S01]  /*6410*/  MOV R80, R120 ;  /* 0x0000007800507202 */ /* 0x000fe20000000f00 */
[----:B------:R-:W-:-:S07]  /*6420*/  IMAD.MOV.U32 R81, RZ, RZ, R121 ;  /* 0x000000ffff517224 */ /* 0x000fce00078e0079 */
.L_x_72:
[----:B------:R-:W-:Y:S05]  /*6430*/  BSYNC.RECONVERGENT B1 ;  /* 0x0000000000017941 */ /* 0x000fea0003800200 */
.L_x_71:
[----:B------:R-:W0:Y:S01]  /*6440*/  MUFU.RCP64H R33, R143 ;  /* 0x0000008f00217308 */ /* 0x000e220000001800 */
[----:B------:R-:W-:Y:S01]  /*6450*/  IMAD.MOV.U32 R32, RZ, RZ, 0x1 ;  /* 0x00000001ff207424 */ /* 0x000fe200078e00ff */
[----:B------:R-:W-:Y:S01]  /*6460*/  DMUL R144, R132, 3 ;  /* 0x4008000084907828 */ /* 0x000fe20000000000 */
[----:B------:R-:W-:Y:S04]  /*6470*/  BSSY.RECONVERGENT B1, `(.L_x_73) ;  /* 0x000001a000017945 */ /* 0x000fe80003800200 */
        /* <DEDUP_REMOVED lines=19> */
[----:B------:R-:W-:Y:S01]  /*65b0*/  MOV R83, R143 ;  /* 0x0000008f00537202 */ /* 0x000fe20000000f00 */
[----:B------:R-:W-:Y:S01]  /*65c0*/  IMAD.MOV.U32 R82, RZ, RZ, R142 ;  /* 0x000000ffff527224 */ /* 0x000fe200078e008e */
[----:B------:R-:W-:-:S07]  /*65d0*/  MOV R25, 0x65f0 ;  /* 0x000065f000197802 */ /* 0x000fce0000000f00 */
[----:B-----5:R-:W-:Y:S05]  /*65e0*/  CALL.REL.NOINC `($__internal_1_$__cuda_sm20_div_rn_f64_full) ;  /* 0x0000009800ac7944 */ /* 0x020fea0003c00000 */
[----:B------:R-:W-:Y:S02]  /*65f0*/  IMAD.MOV.U32 R82, RZ, RZ, R120 ;  /* 0x000000ffff527224 */ /* 0x000fe400078e0078 */
[----:B------:R-:W-:-:S07]  /*6600*/  IMAD.MOV.U32 R83, RZ, RZ, R121 ;  /* 0x000000ffff537224 */ /* 0x000fce00078e0079 */
.L_x_74:
[----:B------:R-:W-:Y:S05]  /*6610*/  BSYNC.RECONVERGENT B1 ;  /* 0x0000000000017941 */ /* 0x000fea0003800200 */
.L_x_73:
[----:B------:R-:W0:Y:S01]  /*6620*/  MUFU.RCP64H R85, R69 ;  /* 0x0000004500557308 */ /* 0x000e220000001800 */
[----:B------:R-:W-:Y:S01]  /*6630*/  MOV R84, 0x1 ;  /* 0x0000000100547802 */ /* 0x000fe20000000f00 */
        /* <DEDUP_REMOVED lines=11> */
[----:B------:R-:W-:-:S08]  /*66f0*/  DFMA R82, RZ, R140, R92 ;  /* 0x0000008cff52722b */ /* 0x000fd0000000005c */
[----:B------:R-:W-:Y:S01]  /*6700*/  FFMA R25, RZ, R69, R37 ;  /* 0x00000045ff197223 */ /* 0x000fe20000000025 */
[----:B------:R-:W-:-:S04]  /*6710*/  DMUL R82, R82, R2 ;  /* 0x0000000252527228 */ /* 0x000fc80000000000 */
[----:B------:R-:W-:-:S04]  /*6720*/  FSETP.GT.AND P5, PT, |R25|, 1.469367938527859385e-39, PT ;  /* 0x001000001900780b */ /* 0x000fc80003fa4200 */
[----:B------:R-:W-:-:S09]  /*6730*/  DFMA R92, R124, R82, R126 ;  /* 0x000000527c5c722b */ /* 0x000fd2000000007e */
        /* <DEDUP_REMOVED lines=9> */
.L_x_76:
[----:B------:R-:W-:Y:S05]  /*67d0*/  BSYNC.RECONVERGENT B1 ;  /* 0x0000000000017941 */ /* 0x000fea0003800200 */
.L_x_75:
[----:B------:R-:W0:Y:S01]  /*67e0*/  MUFU.RCP64H R83, R143 ;  /* 0x0000008f00537308 */ /* 0x000e220000001800 */
[----:B------:R-:W-:Y:S01]  /*67f0*/  IMAD.MOV.U32 R82, RZ, RZ, 0x1 ;  /* 0x00000001ff527424 */ /* 0x000fe200078e00ff */
[----:B------:R-:W-:Y:S01]  /*6800*/  DMUL R116, R136, R144 ;  /* 0x0000009088747228 */ /* 0x000fe20000000000 */
[----:B------:R-:W-:Y:S01]  /*6810*/  BSSY.RECONVERGENT B1, `(.L_x_77) ;  /* 0x0000018000017945 */ /* 0x000fe20003800200 */
[----:B------:R-:W-:-:S08]  /*6820*/  DFMA R76, RZ, R36, R76 ;  /* 0x00000024ff4c722b */ /* 0x000fd0000000004c */
[----:B------:R-:W-:Y:S01]  /*6830*/  DMUL R76, R76, R2 ;  /* 0x000000024c4c7228 */ /* 0x000fe20000000000 */
[----:B------:R-:W-:Y:S01]  /*6840*/  FSETP.GEU.AND P6, PT, |R117|, 6.5827683646048100446e-37, PT ;  /* 0x036000007500780b */ /* 0x000fe20003fce200 */
[----:B0-----:R-:W-:-:S06]  /*6850*/  DFMA R84, -R142, R82, 1 ;  /* 0x3ff000008e54742b */ /* 0x001fcc0000000152 */
[----:B------:R-:W-:Y:S02]  /*6860*/  DFMA R76, R122, R76, R92 ;  /* 0x0000004c7a4c722b */ /* 0x000fe4000000005c */
        /* <DEDUP_REMOVED lines=18> */
.L_x_78:
[----:B------:R-:W-:Y:S05]  /*6990*/  BSYNC.RECONVERGENT B1 ;  /* 0x0000000000017941 */ /* 0x000fea0003800200 */
.L_x_77:
[----:B------:R-:W0:Y:S01]  /*69a0*/  MUFU.RCP64H R83, R143 ;  /* 0x0000008f00537308 */ /* 0x000e220000001800 */
[----:B------:R-:W-:Y:S01]  /*69b0*/  IMAD.MOV.U32 R82, RZ, RZ, 0x1 ;  /* 0x00000001ff527424 */ /* 0x000fe200078e00ff */
[----:B------:R-:W-:Y:S01]  /*69c0*/  DMUL R144, R156, R144 ;  /* 0x000000909c907228 */ /* 0x000fe20000000000 */
[----:B------:R-:W-:Y:S01]  /*69d0*/  BSSY.RECONVERGENT B1, `(.L_x_79) ;  /* 0x000001b000017945 */ /* 0x000fe20003800200 */
[----:B------:R-:W-:-:S08]  /*69e0*/  DFMA R78, RZ, R92, R78 ;  /* 0x0000005cff4e722b */ /* 0x000fd0000000004e */
[----:B------:R-:W-:Y:S01]  /*69f0*/  FSETP.GEU.AND P6, PT, |R145|, 6.5827683646048100446e-37, PT ;  /* 0x036000009100780b */ /* 0x000fe20003fce200 */
[----:B------:R-:W-:Y:S02]  /*6a00*/  DMUL R78, R78, R2 ;  /* 0x000000024e4e7228 */ /* 0x000fe40000000000 */
        /* <DEDUP_REMOVED lines=23> */
.L_x_80:
[----:B------:R-:W-:Y:S05]  /*6b80*/  BSYNC.RECONVERGENT B1 ;  /* 0x0000000000017941 */ /* 0x000fea0003800200 */
.L_x_79:
[C---:B------:R-:W-:Y:S01]  /*6b90*/  ISETP.NE.OR P5, PT, R0.reuse, 0x7ff00000, !P1 ;  /* 0x7ff000000000780c */ /* 0x040fe20004fa5670 */
[----:B------:R-:W-:Y:S01]  /*6ba0*/  DFMA R140, RZ, R140, -R38 ;  /* 0x0000008cff8c722b */ /* 0x000fe20000000826 */
[----:B------:R-:W-:Y:S01]  /*6bb0*/  BSSY.RECONVERGENT B1, `(.L_x_81) ;  /* 0x0000037000017945 */ /* 0x000fe20003800200 */
[----:B------:R-:W-:Y:S01]  /*6bc0*/  MOV R38, 0x1 ;  /* 0x0000000100267802 */ /* 0x000fe20000000f00 */
[----:B------:R-:W-:Y:S01]  /*6bd0*/  DFMA R36, RZ, R36, -R28 ;  /* 0x00000024ff24722b */ /* 0x000fe2000000081c */
[----:B------:R-:W-:Y:S01]  /*6be0*/  ISETP.NE.XOR P6, PT, R0, 0x7ff00000, P5 ;  /* 0x7ff000000000780c */ /* 0x000fe20002fc5a70 */
[----:B------:R-:W-:Y:S02]  /*6bf0*/  DFMA R28, RZ, R28, -R30 ;  /* 0x0000001cff1c722b */ /* 0x000fe4000000081e */
[-C--:B------:R-:W-:Y:S01]  /*6c00*/  DFMA R84, RZ, R82.reuse, R148 ;  /* 0x00000052ff54722b */ /* 0x080fe20000000094 */
[----:B------:R-:W-:Y:S01]  /*6c10*/  FSEL R155, R110, R155, P6 ;  /* 0x0000009b6e9b7208 */ /* 0x000fe20003000000 */
[----:B------:R-:W-:Y:S01]  /*6c20*/  DFMA R34, RZ, R82, -R34 ;  /* 0x00000052ff22722b */ /* 0x000fe20000000822 */
[----:B------:R-:W-:Y:S01]  /*6c30*/  FSEL R110, R111, R158, P6 ;  /* 0x0000009e6f6e7208 */ /* 0x000fe20003000000 */
[----:B------:R-:W-:Y:S01]  /*6c40*/  DFMA R92, RZ, R92, -R96 ;  /* 0x0000005cff5c722b */ /* 0x000fe20000000860 */
[----:B------:R-:W-:Y:S01]  /*6c50*/  @!P5 FSEL R155, R155, RZ, P4 ;  /* 0x000000ff9b9bd208 */ /* 0x000fe20002000000 */
[----:B------:R-:W-:Y:S01]  /*6c60*/  DADD R26, R94, -R26 ;  /* 0x000000005e1a7229 */ /* 0x000fe2000000081a */
[----:B------:R-:W-:Y:S01]  /*6c70*/  @!P5 FSEL R110, R110, R191, P4 ;  /* 0x000000bf6e6ed208 */ /* 0x000fe20002000000 */
[-C--:B------:R-:W-:Y:S01]  /*6c80*/  DMUL R84, R84, R2.reuse ;  /* 0x0000000254547228 */ /* 0x080fe20000000000 */
[----:B------:R-:W-:Y:S01]  /*6c90*/  FSETP.GEU.AND P6, PT, |R135|, 6.5827683646048100446e-37, PT ;  /* 0x036000008700780b */ /* 0x000fe20003fce200 */
[----:B------:R-:W-:Y:S01]  /*6ca0*/  DADD R80, R94, R80 ;  /* 0x000000005e507229 */ /* 0x000fe20000000050 */
[----:B------:R-:W-:Y:S01]  /*6cb0*/  FSEL R111, R110, 1.875, P3 ;  /* 0x3ff000006e6f7808 */ /* 0x000fe20001800000 */
[-C--:B------:R-:W-:Y:S01]  /*6cc0*/  DMUL R92, R92, R2.reuse ;  /* 0x000000025c5c7228 */ /* 0x080fe20000000000 */
[----:B------:R-:W-:Y:S01]  /*6cd0*/  FSEL R110, R155, RZ, P3 ;  /* 0x000000ff9b6e7208 */ /* 0x000fe20001800000 */
[----:B------:R-:W-:Y:S01]  /*6ce0*/  DMUL R140, R140, R2 ;  /* 0x000000028c8c7228 */ /* 0x000fe20000000000 */
[----:B------:R-:W0:Y:S01]  /*6cf0*/  MUFU.RCP64H R39, R111 ;  /* 0x0000006f00277308 */ /* 0x000e220000001800 */
[----:B------:R-:W-:-:S02]  /*6d00*/  DMUL R84, R124, R84 ;  /* 0x000000547c547228 */ /* 0x000fc40000000000 */
[----:B------:R-:W-:Y:S02]  /*6d10*/  DMUL R26, R26, R2 ;  /* 0x000000021a1a7228 */ /* 0x000fe40000000000 */
[----:B------:R-:W-:Y:S02]  /*6d20*/  DMUL R92, R124, R92 ;  /* 0x0000005c7c5c7228 */ /* 0x000fe40000000000 */
[----:B------:R-:W-:Y:S02]  /*6d30*/  DMUL R80, R80, R2 ;  /* 0x0000000250507228 */ /* 0x000fe40000000000 */
[----:B------:R-:W-:Y:S02]  /*6d40*/  DFMA R84, R112, R18, R84 ;  /* 0x000000127054722b */ /* 0x000fe40000000054 */
[-C--:B------:R-:W-:Y:S02]  /*6d50*/  DMUL R36, R36, R2.reuse ;  /* 0x0000000224247228 */ /* 0x080fe40000000000 */
[----:B------:R-:W-:-:S02]  /*6d60*/  DMUL R28, R28, R2 ;  /* 0x000000021c1c7228 */ /* 0x000fc40000000000 */
[----:B------:R-:W-:Y:S02]  /*6d70*/  DMUL R34, R34, R2 ;  /* 0x0000000222227228 */ /* 0x000fe40000000000 */
[----:B0-----:R-:W-:Y:S02]  /*6d80*/  DFMA R30, -R110, R38, 1 ;  /* 0x3ff000006e1e742b */ /* 0x001fe40000000126 */
[----:B------:R-:W-:Y:S02]  /*6d90*/  DFMA R140, R124, R140, R126 ;  /* 0x0000008c7c8c722b */ /* 0x000fe4000000007e */
[----:B------:R-:W-:Y:S02]  /*6da0*/  DMUL R26, R122, R26 ;  /* 0x0000001a7a1a7228 */ /* 0x000fe40000000000 */
[----:B------:R-:W-:Y:S02]  /*6db0*/  DFMA R96, R20, R112, R92 ;  /* 0x000000701460722b */ /* 0x000fe4000000005c */
[----:B------:R-:W-:-:S02]  /*6dc0*/  DFMA R30, R30, R30, R30 ;  /* 0x0000001e1e1e722b */ /* 0x000fc4000000001e */
[C---:B------:R-:W-:Y:S02]  /*6dd0*/  DFMA R80, R122.reuse, R80, R84 ;  /* 0x000000507a50722b */ /* 0x040fe40000000054 */
[----:B------:R-:W-:Y:S02]  /*6de0*/  DFMA R92, R122, R36, R140 ;  /* 0x000000247a5c722b */ /* 0x000fe4000000008c */
[----:B------:R-:W-:Y:S02]  /*6df0*/  DFMA R94, R124, R34, R26 ;  /* 0x000000227c5e722b */ /* 0x000fe4000000001a */
[----:B------:R-:W-:Y:S02]  /*6e00*/  DFMA R30, R38, R30, R38 ;  /* 0x0000001e261e722b */ /* 0x000fe40000000026 */
[----:B------:R-:W-:-:S06]  /*6e10*/  DFMA R96, R122, R28, R96 ;  /* 0x0000001c7a60722b */ /* 0x000fcc0000000060 */
        /* <DEDUP_REMOVED lines=16> */
.L_x_82:
[----:B------:R-:W-:Y:S05]  /*6f20*/  BSYNC.RECONVERGENT B1 ;  /* 0x0000000000017941 */ /* 0x000fea0003800200 */
.L_x_81:
[----:B------:R-:W0:Y:S01]  /*6f30*/  MUFU.RCP64H R27, R111 ;  /* 0x0000006f001b7308 */ /* 0x000e220000001800 */
[----:B------:R-:W-:Y:S01]  /*6f40*/  IMAD.MOV.U32 R26, RZ, RZ, 0x1 ;  /* 0x00000001ff1a7424 */ /* 0x000fe200078e00ff */
[----:B------:R-:W-:Y:S01]  /*6f50*/  FSETP.GEU.AND P6, PT, |R131|, 6.5827683646048100446e-37, PT ;  /* 0x036000008300780b */ /* 0x000fe20003fce200 */
[----:B------:R-:W-:Y:S01]  /*6f60*/  BSSY.RECONVERGENT B1, `(.L_x_83) ;  /* 0x0000015000017945 */ /* 0x000fe20003800200 */
[----:B------:R-:W-:-:S03]  /*6f70*/  DMUL R142, RZ, R38 ;  /* 0x00000026ff8e7228 */ /* 0x000fc60000000000 */
        /* <DEDUP_REMOVED lines=19> */
.L_x_84:
[----:B------:R-:W-:Y:S05]  /*70b0*/  BSYNC.RECONVERGENT B1 ;  /* 0x0000000000017941 */ /* 0x000fea0003800200 */
.L_x_83:
[C---:B------:R-:W-:Y:S01]  /*70c0*/  ISETP.NE.OR P5, PT, R108.reuse, 0x7ff00000, !P1 ;  /* 0x7ff000006c00780c */ /* 0x040fe20004fa5670 */
[----:B------:R-:W-:Y:S01]  /*70d0*/  IMAD.MOV.U32 R26, RZ, RZ, 0x1 ;  /* 0x00000001ff1a7424 */ /* 0x000fe200078e00ff */
[----:B------:R-:W-:Y:S02]  /*70e0*/  BSSY.RECONVERGENT B1, `(.L_x_85) ;  /* 0x000001f000017945 */ /* 0x000fe40003800200 */
[----:B------:R-:W-:-:S04]  /*70f0*/  ISETP.NE.XOR P6, PT, R108, 0x7ff00000, P5 ;  /* 0x7ff000006c00780c */ /* 0x000fc80002fc5a70 */
[----:B------:R-:W-:Y:S02]  /*7100*/  FSEL R135, R129, R150, P6 ;  /* 0x0000009681877208 */ /* 0x000fe40003000000 */
[----:B------:R-:W-:Y:S02]  /*7110*/  FSEL R128, R128, R151, P6 ;  /* 0x0000009780807208 */ /* 0x000fe40003000000 */
[----:B------:R-:W-:Y:S02]  /*7120*/  FSETP.GEU.AND P6, PT, |R115|, 6.5827683646048100446e-37, PT ;  /* 0x036000007300780b */ /* 0x000fe40003fce200 */
[----:B------:R-:W-:Y:S02]  /*7130*/  @!P5 FSEL R135, R135, R190, P4 ;  /* 0x000000be8787d208 */ /* 0x000fe40002000000 */
[----:B------:R-:W-:Y:S02]  /*7140*/  @!P5 FSEL R128, R128, RZ, P4 ;  /* 0x000000ff8080d208 */ /* 0x000fe40002000000 */
[----:B------:R-:W-:-:S02]  /*7150*/  FSEL R135, R135, 1.875, P3 ;  /* 0x3ff0000087877808 */ /* 0x000fc40001800000 */
[----:B------:R-:W-:Y:S02]  /*7160*/  FSEL R134, R128, RZ, P3 ;  /* 0x000000ff80867208 */ /* 0x000fe40001800000 */
[----:B------:R-:W0:Y:S04]  /*7170*/  MUFU.RCP64H R27, R135 ;  /* 0x00000087001b7308 */ /* 0x000e280000001800 */
        /* <DEDUP_REMOVED lines=8> */
[----:B------:R-:W-:-:S08]  /*7200*/  DADD R28, R142, -R36 ;  /* 0x000000008e1c7229 */ /* 0x000fd00000000824 */
[----:B------:R-:W-:Y:S01]  /*7210*/  FFMA R25, RZ, R135, R27 ;  /* 0x00000087ff197223 */ /* 0x000fe2000000001b */
[----:B------:R-:W-:-:S04]  /*7220*/  DMUL R28, R28, R2 ;  /* 0x000000021c1c7228 */ /* 0x000fc80000000000 */
[----:B------:R-:W-:-:S13]  /*7230*/  FSETP.GT.AND P5, PT, |R25|, 1.469367938527859385e-39, PT ;  /* 0x001000001900780b */ /* 0x000fda0003fa4200 */
[----:B------:R-:W-:Y:S05]  /*7240*/  @P5 BRA P6, `(.L_x_86) ;  /* 0x0000000000205947 */ /* 0x000fea0003000000 */
        /* <DEDUP_REMOVED lines=8> */
.L_x_86:
[----:B------:R-:W-:Y:S05]  /*72d0*/  BSYNC.RECONVERGENT B1 ;  /* 0x0000000000017941 */ /* 0x000fea0003800200 */
.L_x_85:
[----:B------:R-:W0:Y:S01]  /*72e0*/  MUFU.RCP64H R31, R135 ;  /* 0x00000087001f7308 */ /* 0x000e220000001800 */
[----:B------:R-:W-:Y:S01]  /*72f0*/  MOV R30, 0x1 ;  /* 0x00000001001e7802 */ /* 0x000fe20000000f00 */
[----:B------:R-:W-:Y:S01]  /*7300*/  BSSY.RECONVERGENT B1, `(.L_x_87) ;  /* 0x0000016000017945 */ /* 0x000fe20003800200 */
[----:B------:R-:W-:Y:S01]  /*7310*/  FSETP.GEU.AND P6, PT, |R99|, 6.5827683646048100446e-37, PT ;  /* 0x036000006300780b */ /* 0x000fe20003fce200 */
        /* <DEDUP_REMOVED lines=20> */
.L_x_88:
[----:B------:R-:W-:Y:S05]  /*7460*/  BSYNC.RECONVERGENT B1 ;  /* 0x0000000000017941 */ /* 0x000fea0003800200 */
.L_x_87:
        /* <DEDUP_REMOVED lines=27> */
.L_x_90:
[----:B------:R-:W-:Y:S05]  /*7620*/  BSYNC.RECONVERGENT B1 ;  /* 0x0000000000017941 */ /* 0x000fea0003800200 */
.L_x_89:
        /* <DEDUP_REMOVED lines=12> */
[----:B------:R-:W-:Y:S01]  /*76f0*/  MOV R25, 0x7730 ;  /* 0x0000773000197802 */ /* 0x000fe20000000f00 */
[----:B------:R-:W-:Y:S01]  /*7700*/  IMAD.MOV.U32 R83, RZ, RZ, R135 ;  /* 0x000000ffff537224 */ /* 0x000fe200078e0087 */
[----:B------:R-:W-:-:S07]  /*7710*/  IADD3 R86, PT, PT, R86, -0x100000, RZ ;  /* 0xfff0000056567810 */ /* 0x000fce0007ffe0ff */
[----:B-----5:R-:W-:Y:S05]  /*7720*/  CALL.REL.NOINC `($__internal_0_$__cuda_sm20_dblrcp_rn_slowpath_v3) ;  /* 0x0000008400bc7944 */ /* 0x020fea0003c00000 */
[----:B------:R-:W-:Y:S01]  /*7730*/  MOV R114, R84 ;  /* 0x0000005400727202 */ /* 0x000fe20000000f00 */
[----:B------:R-:W-:-:S07]  /*7740*/  IMAD.MOV.U32 R115, RZ, RZ, R85 ;  /* 0x000000ffff737224 */ /* 0x000fce00078e0055 */
.L_x_92:
[----:B------:R-:W-:Y:S05]  /*7750*/  BSYNC.RECONVERGENT B0 ;  /* 0x0000000000007941 */ /* 0x000fea0003800200 */
.L_x_91:
[----:B------:R-:W0:Y:S01]  /*7760*/  MUFU.RCP64H R29, R111 ;  /* 0x0000006f001d7308 */ /* 0x000e220000001800 */
[----:B------:R-:W-:Y:S01]  /*7770*/  IMAD.MOV.U32 R28, RZ, RZ, 0x1 ;  /* 0x00000001ff1c7424 */ /* 0x000fe200078e00ff */
[----:B------:R-:W-:Y:S01]  /*7780*/  FSETP.GEU.AND P6, PT, |R147|, 6.5827683646048100446e-37, PT ;  /* 0x036000009300780b */ /* 0x000fe20003fce200 */
[----:B------:R-:W-:Y:S01]  /*7790*/  DADD R140, -R114, R30 ;  /* 0x00000000728c7229 */ /* 0x000fe2000000011e */
[----:B------:R-:W-:Y:S07]  /*77a0*/  BSSY.RECONVERGENT B1, `(.L_x_93) ;  /* 0x0000015000017945 */ /* 0x000fee0003800200 */
[----:B------:R-:W-:-:S02]  /*77b0*/  DMUL R130, RZ, R140 ;  /* 0x0000008cff827228 */ /* 0x000fc40000000000 */
        /* <DEDUP_REMOVED lines=19> */
.L_x_94:
[----:B------:R-:W-:Y:S05]  /*78f0*/  BSYNC.RECONVERGENT B1 ;  /* 0x0000000000017941 */ /* 0x000fea0003800200 */
.L_x_93:
[----:B------:R-:W0:Y:S01]  /*7900*/  MUFU.RCP64H R29, R135 ;  /* 0x00000087001d7308 */ /* 0x000e220000001800 */
[----:B------:R-:W-:Y:S01]  /*7910*/  MOV R28, 0x1 ;  /* 0x00000001001c7802 */ /* 0x000fe20000000f00 */
[----:B------:R-:W-:Y:S01]  /*7920*/  BSSY.RECONVERGENT B1, `(.L_x_95) ;  /* 0x0000018000017945 */ /* 0x000fe20003800200 */
[----:B------:R-:W-:-:S04]  /*7930*/  FSETP.GEU.AND P6, PT, |R101|, 6.5827683646048100446e-37, PT ;  /* 0x036000006500780b */ /* 0x000fc80003fce200 */
        /* <DEDUP_REMOVED lines=22> */
.L_x_96:
[----:B------:R-:W-:Y:S05]  /*7aa0*/  BSYNC.RECONVERGENT B1 ;  /* 0x0000000000017941 */ /* 0x000fea0003800200 */
.L_x_95:
        /* <DEDUP_REMOVED lines=23> */
.L_x_98:
[----:B------:R-:W-:Y:S05]  /*7c20*/  BSYNC.RECONVERGENT B1 ;  /* 0x0000000000017941 */ /* 0x000fea0003800200 */
.L_x_97:
        /* <DEDUP_REMOVED lines=12> */
[----:B------:R-:W-:-:S08]  /*7cf0*/  DFMA R82, RZ, R28, -R30 ;  /* 0x0000001cff52722b */ /* 0x000fd0000000081e */
[----:B------:R-:W-:Y:S01]  /*7d00*/  FFMA R25, RZ, R111, R43 ;  /* 0x0000006fff197223 */ /* 0x000fe2000000002b */
[----:B------:R-:W-:-:S04]  /*7d10*/  DMUL R82, R82, R2 ;  /* 0x0000000252527228 */ /* 0x000fc80000000000 */
[----:B------:R-:W-:-:S04]  /*7d20*/  FSETP.GT.AND P5, PT, |R25|, 1.469367938527859385e-39, PT ;  /* 0x001000001900780b */ /* 0x000fc80003fa4200 */
[----:B------:R-:W-:-:S09]  /*7d30*/  DFMA R100, R122, R82, R146 ;  /* 0x000000527a64722b */ /* 0x000fd20000000092 */
        /* <DEDUP_REMOVED lines=9> */
.L_x_100:
[----:B------:R-:W-:Y:S05]  /*7dd0*/  BSYNC.RECONVERGENT B1 ;  /* 0x0000000000017941 */ /* 0x000fea0003800200 */
.L_x_99:
        /* <DEDUP_REMOVED lines=24> */
.L_x_102:
[----:B------:R-:W-:Y:S05]  /*7f60*/  BSYNC.RECONVERGENT B1 ;  /* 0x0000000000017941 */ /* 0x000fea0003800200 */
.L_x_101:
        /* <DEDUP_REMOVED lines=28> */
.L_x_104:
[----:B------:R-:W-:Y:S05]  /*8130*/  BSYNC.RECONVERGENT B1 ;  /* 0x0000000000017941 */ /* 0x000fea0003800200 */
.L_x_103:
        /* <DEDUP_REMOVED lines=26> */
.L_x_106:
[----:B------:R-:W-:Y:S05]  /*82e0*/  BSYNC.RECONVERGENT B1 ;  /* 0x0000000000017941 */ /* 0x000fea0003800200 */
.L_x_105:
[----:B------:R-:W0:Y:S01]  /*82f0*/  MUFU.RCP64H R33, R135 ;  /* 0x0000008700217308 */ /* 0x000e220000001800 */
[----:B------:R-:W-:Y:S01]  /*8300*/  MOV R32, 0x1 ;  /* 0x0000000100207802 */ /* 0x000fe20000000f00 */
[----:B------:R-:W-:Y:S01]  /*8310*/  DADD R114, R82, -R114 ;  /* 0x0000000052727229 */ /* 0x000fe20000000872 */
[----:B------:R-:W-:Y:S01]  /*8320*/  FSETP.GEU.AND P6, PT, |R107|, 6.5827683646048100446e-37, PT ;  /* 0x036000006b00780b */ /* 0x000fe20003fce200 */
[----:B------:R-:W-:Y:S01]  /*8330*/  DMUL R146, RZ, R36 ;  /* 0x00000024ff927228 */ /* 0x000fe20000000000 */
[----:B------:R-:W-:Y:S07]  /*8340*/  BSSY.RECONVERGENT B1, `(.L_x_107) ;  /* 0x0000017000017945 */ /* 0x000fee0003800200 */
[----:B------:R-:W-:-:S02]  /*8350*/  DFMA R36, RZ, R114, R146 ;  /* 0x00000072ff24722b */ /* 0x000fc40000000092 */
[----:B0-----:R-:W-:-:S06]  /*8360*/  DFMA R82, -R134, R32, 1 ;  /* 0x3ff000008652742b */ /* 0x001fcc0000000120 */
[----:B------:R-:W-:Y:S02]  /*8370*/  DMUL R36, R36, R2 ;  /* 0x0000000224247228 */ /* 0x000fe40000000000 */
[----:B------:R-:W-:-:S06]  /*8380*/  DFMA R82, R82, R82, R82 ;  /* 0x000000525252722b */ /* 0x000fcc0000000052 */
[----:B------:R-:W-:Y:S02]  /*8390*/  DFMA R150, R124, R36, R126 ;  /* 0x000000247c96722b */ /* 0x000fe4000000007e */
        /* <DEDUP_REMOVED lines=17> */
.L_x_108:
[----:B------:R-:W-:Y:S05]  /*84b0*/  BSYNC.RECONVERGENT B1 ;  /* 0x0000000000017941 */ /* 0x000fea0003800200 */
.L_x_107:
[----:B------:R-:W0:Y:S01]  /*84c0*/  MUFU.RCP64H R37, R111 ;  /* 0x0000006f00257308 */ /* 0x000e220000001800 */
[----:B------:R-:W-:Y:S01]  /*84d0*/  IMAD.MOV.U32 R36, RZ, RZ, 0x1 ;  /* 0x00000001ff247424 */ /* 0x000fe200078e00ff */
[----:B------:R-:W-:Y:S01]  /*84e0*/  DMUL R134, RZ, R34 ;  /* 0x00000022ff867228 */ /* 0x000fe20000000000 */
        /* <DEDUP_REMOVED lines=24> */
.L_x_110:
[----:B------:R-:W-:Y:S05]  /*8670*/  BSYNC.RECONVERGENT B1 ;  /* 0x0000000000017941 */ /* 0x000fea0003800200 */
.L_x_109:
[----:B------:R-:W0:Y:S01]  /*8680*/  MUFU.RCP64H R83, R111 ;  /* 0x0000006f00537308 */ /* 0x000e220000001800 */
[----:B------:R-:W-:Y:S01]  /*8690*/  IMAD.MOV.U32 R82, RZ, RZ, 0x1 ;  /* 0x00000001ff527424 */ /* 0x000fe200078e00ff */
[----:B------:R-:W-:Y:S01]  /*86a0*/  DMUL R116, RZ, R44 ;  /* 0x0000002cff747228 */ /* 0x000fe20000000000 */
[----:B------:R-:W-:Y:S01]  /*86b0*/  FSETP.GEU.AND P6, PT, |R145|, 6.5827683646048100446e-37, PT ;  /* 0x036000009100780b */ /* 0x000fe20003fce200 */
[----:B------:R-:W-:Y:S06]  /*86c0*/  BSSY.RECONVERGENT B1, `(.L_x_111) ;  /* 0x000001a000017945 */ /* 0x000fec0003800200 */
[----:B------:R-:W-:-:S02]  /*86d0*/  DFMA R44, RZ, R36, R116 ;  /* 0x00000024ff2c722b */ /* 0x000fc40000000074 */
[----:B0-----:R-:W-:-:S06]  /*86e0*/  DFMA R84, -R110, R82, 1 ;  /* 0x3ff000006e54742b */ /* 0x001fcc0000000152 */
[----:B------:R-:W-:Y:S02]  /*86f0*/  DMUL R44, R44, R2 ;  /* 0x000000022c2c7228 */ /* 0x000fe40000000000 */
        /* <DEDUP_REMOVED lines=22> */
.L_x_112:
[----:B------:R-:W-:Y:S05]  /*8860*/  BSYNC.RECONVERGENT B1 ;  /* 0x0000000000017941 */ /* 0x000fea0003800200 */
.L_x_111:
[----:B------:R-:W-:Y:S01]  /*8870*/  DMUL R148, RZ, R148 ;  /* 0x00000094ff947228 */ /* 0x000fe20000000000 */
[----:B------:R-:W-:Y:S01]  /*8880*/  ISETP.NE.AND P5, PT, R154, RZ, PT ;  /* 0x000000ff9a00720c */ /* 0x000fe20003fa5270 */
[-C--:B------:R-:W-:Y:S01]  /*8890*/  DFMA R84, RZ, R40.reuse, R134 ;  /* 0x00000028ff54722b */ /* 0x080fe20000000086 */
[----:B------:R-:W-:Y:S01]  /*88a0*/  FSEL R153, R153, RZ, P2 ;  /* 0x000000ff99997208 */ /* 0x000fe20001000000 */
[----:B------:R-:W-:Y:S01]  /*88b0*/  DFMA R110, RZ, R40, R30 ;  /* 0x00000028ff6e722b */ /* 0x000fe2000000001e */
[----:B------:R-:W-:Y:S01]  /*88c0*/  FSEL R152, R152, RZ, P2 ;  /* 0x000000ff98987208 */ /* 0x000fe20001000000 */
[----:B------:R-:W-:Y:S01]  /*88d0*/  DADD R140, R140, R116 ;  /* 0x000000008c8c7229 */ /* 0x000fe20000000074 */
[----:B------:R-:W-:Y:S01]  /*88e0*/  FSEL R25, R153, RZ, P4 ;  /* 0x000000ff99197208 */ /* 0x000fe20002000000 */
[----:B------:R-:W-:Y:S01]  /*88f0*/  DFMA R86, RZ, R82, R148 ;  /* 0x00000052ff56722b */ /* 0x000fe20000000094 */
[----:B------:R-:W-:Y:S01]  /*8900*/  BSSY.RECONVERGENT B1, `(.L_x_113) ;  /* 0x000006c000017945 */ /* 0x000fe20003800200 */
[----:B------:R-:W-:-:S02]  /*8910*/  DMUL R84, R84, R2 ;  /* 0x0000000254547228 */ /* 0x000fc40000000000 */
[----:B------:R-:W-:Y:S02]  /*8920*/  DADD R88, R148, R42 ;  /* 0x0000000094587229 */ /* 0x000fe4000000002a */
[-C--:B------:R-:W-:Y:S02]  /*8930*/  DMUL R110, R110, R2.reuse ;  /* 0x000000026e6e7228 */ /* 0x080fe40000000000 */
[-C--:B------:R-:W-:Y:S02]  /*8940*/  DMUL R86, R86, R2.reuse ;  /* 0x0000000256567228 */ /* 0x080fe40000000000 */
[----:B------:R-:W-:Y:S02]  /*8950*/  DMUL R140, R140, R2 ;  /* 0x000000028c8c7228 */ /* 0x000fe40000000000 */
[----:B------:R-:W-:Y:S02]  /*8960*/  DADD R116, R116, -R36 ;  /* 0x0000000074747229 */ /* 0x000fe40000000824 */
[----:B------:R-:W-:-:S02]  /*8970*/  DADD R148, R148, -R82 ;  /* 0x0000000094947229 */ /* 0x000fc40000000852 */
[----:B------:R-:W-:Y:S02]  /*8980*/  DFMA R86, R124, R86, R126 ;  /* 0x000000567c56722b */ /* 0x000fe4000000007e */
[----:B------:R-:W-:Y:S02]  /*8990*/  DFMA R40, RZ, R40, -R34 ;  /* 0x00000028ff28722b */ /* 0x000fe40000000822 */
[-C--:B------:R-:W-:Y:S02]  /*89a0*/  DMUL R116, R116, R2.reuse ;  /* 0x0000000274747228 */ /* 0x080fe40000000000 */
[----:B------:R-:W-:Y:S02]  /*89b0*/  DMUL R148, R148, R2 ;  /* 0x0000000294947228 */ /* 0x000fe40000000000 */
[----:B------:R-:W-:Y:S02]  /*89c0*/  DFMA R42, R122, R84, R86 ;  /* 0x000000547a2a722b */ /* 0x000fe40000000056 */
[----:B------:R-:W-:-:S02]  /*89d0*/  DMUL R84, R88, R2 ;  /* 0x0000000258547228 */ /* 0x000fc40000000000 */
[----:B------:R-:W-:Y:S02]  /*89e0*/  DADD R88, R146, R38 ;  /* 0x0000000092587229 */ /* 0x000fe40000000026 */
[----:B------:R-:W-:Y:S02]  /*89f0*/  DADD R146, -R114, R146 ;  /* 0x0000000072927229 */ /* 0x000fe40000000192 */
[----:B------:R-:W-:Y:S02]  /*8a00*/  DADD R38, R142, R114 ;  /* 0x000000008e267229 */ /* 0x000fe40000000072 */
[----:B------:R-:W-:Y:S02]  /*8a10*/  DFMA R84, R124, R84, R126 ;  /* 0x000000547c54722b */ /* 0x000fe4000000007e */
[----:B------:R-:W-:Y:S02]  /*8a20*/  DFMA R114, RZ, R114, R142 ;  /* 0x00000072ff72722b */ /* 0x000fe4000000008e */
[----:B------:R-:W-:-:S02]  /*8a30*/  DMUL R146, R146, R2 ;  /* 0x0000000292927228 */ /* 0x000fc40000000000 */
[----:B------:R-:W-:Y:S02]  /*8a40*/  DMUL R38, R38, R2 ;  /* 0x0000000226267228 */ /* 0x000fe40000000000 */
[----:B------:R-:W-:Y:S02]  /*8a50*/  DFMA R110, R122, R110, R84 ;  /* 0x0000006e7a6e722b */ /* 0x000fe40000000054 */
[C---:B------:R-:W-:Y:S02]  /*8a60*/  DMUL R84, R124.reuse, R140 ;  /* 0x0000008c7c547228 */ /* 0x040fe40000000000 */
[C---:B------:R-:W-:Y:S02]  /*8a70*/  DMUL R86, R124.reuse, R146 ;  /* 0x000000927c567228 */ /* 0x040fe40000000000 */
[----:B------:R-:W-:Y:S02]  /*8a80*/  DMUL R38, R124, R38 ;  /* 0x000000267c267228 */ /* 0x000fe40000000000 */
[----:B------:R-:W-:-:S02]  /*8a90*/  DMUL R114, R114, R2 ;  /* 0x0000000272727228 */ /* 0x000fc40000000000 */
[----:B------:R-:W-:Y:S02]  /*8aa0*/  DFMA R84, R112, R18, R84 ;  /* 0x000000127054722b */ /* 0x000fe40000000054 */
[----:B------:R-:W-:Y:S02]  /*8ab0*/  DFMA R86, R20, R112, R86 ;  /* 0x000000701456722b */ /* 0x000fe40000000056 */
[----:B------:R-:W-:Y:S02]  /*8ac0*/  DFMA R38, R112, R18, R38 ;  /* 0x000000127026722b */ /* 0x000fe40000000026 */
[----:B------:R-:W-:Y:S02]  /*8ad0*/  DADD R112, R128, R32 ;  /* 0x0000000080707229 */ /* 0x000fe40000000020 */
[----:B------:R-:W-:Y:S02]  /*8ae0*/  DFMA R114, R124, R114, R126 ;  /* 0x000000727c72722b */ /* 0x000fe4000000007e */
[----:B------:R-:W-:-:S02]  /*8af0*/  DMUL R88, R88, R2 ;  /* 0x0000000258587228 */ /* 0x000fc40000000000 */
[----:B------:R-:W-:Y:S02]  /*8b00*/  DFMA R148, R124, R148, R126 ;  /* 0x000000947c94722b */ /* 0x000fe4000000007e */
[----:B------:R-:W-:Y:S02]  /*8b10*/  DMUL R112, R112, R2 ;  /* 0x0000000270707228 */ /* 0x000fe40000000000 */
[----:B------:R-:W-:Y:S02]  /*8b20*/  DFMA R120, RZ, R28, R128 ;  /* 0x0000001cff78722b */ /* 0x000fe40000000080 */
[----:B------:R-:W-:-:S04]  /*8b30*/  DMUL R40, R40, R2 ;  /* 0x0000000228287228 */ /* 0x000fc80000000000 */
[----:B------:R-:W-:Y:S02]  /*8b40*/  DFMA R38, R122, R112, R38 ;  /* 0x000000707a26722b */ /* 0x000fe40000000026 */
[----:B------:R-:W-:Y:S02]  /*8b50*/  DFMA R112, RZ, R32, R128 ;  /* 0x00000020ff70722b */ /* 0x000fe40000000080 */
[----:B------:R-:W-:Y:S02]  /*8b60*/  DADD R32, R134, -R32 ;  /* 0x0000000086207229 */ /* 0x000fe40000000820 */
[----:B------:R-:W-:Y:S02]  /*8b70*/  DMUL R120, R120, R2 ;  /* 0x0000000278787228 */ /* 0x000fe40000000000 */
[----:B------:R-:W-:Y:S02]  /*8b80*/  DFMA R40, R122, R40, R148 ;  /* 0x000000287a28722b */ /* 0x000fe40000000094 */
[----:B------:R-:W-:-:S02]  /*8b90*/  DMUL R112, R112, R2 ;  /* 0x0000000270707228 */ /* 0x000fc40000000000 */
[----:B------:R-:W-:-:S06]  /*8ba0*/  DMUL R32, R32, R2 ;  /* 0x0000000220207228 */ /* 0x000fcc0000000000 */
[----:B------:R-:W-:Y:S02]  /*8bb0*/  DFMA R112, R122, R112, R114 ;  /* 0x000000707a70722b */ /* 0x000fe40000000072 */
[----:B------:R-:W-:-:S08]  /*8bc0*/  DADD R114, R134, R26 ;  /* 0x0000000086727229 */ /* 0x000fd0000000001a */
[----:B------:R-:W-:-:S08]  /*8bd0*/  DMUL R114, R114, R2 ;  /* 0x0000000272727228 */ /* 0x000fd00000000000 */
[----:B------:R-:W-:-:S08]  /*8be0*/  DMUL R114, R122, R114 ;  /* 0x000000727a727228 */ /* 0x000fd00000000000 */
[----:B------:R-:W-:Y:S02]  /*8bf0*/  DFMA R114, R124, R88, R114 ;  /* 0x000000587c72722b */ /* 0x000fe40000000072 */
[--C-:B------:R-:W-:Y:S02]  /*8c00*/  DFMA R88, RZ, R30, -R26.reuse ;  /* 0x0000001eff58722b */ /* 0x100fe4000000081a */
[----:B------:R-:W-:-:S06]  /*8c10*/  DFMA R26, RZ, R28, R26 ;  /* 0x0000001cff1a722b */ /* 0x000fcc000000001a */
[-C--:B------:R-:W-:Y:S02]  /*8c20*/  DMUL R88, R88, R2.reuse ;  /* 0x0000000258587228 */ /* 0x080fe40000000000 */
[----:B------:R-:W-:-:S06]  /*8c30*/  DMUL R26, R26, R2 ;  /* 0x000000021a1a7228 */ /* 0x000fcc0000000000 */
[----:B------:R-:W-:-:S08]  /*8c40*/  DMUL R88, R122, R88 ;  /* 0x000000587a587228 */ /* 0x000fd00000000000 */
[----:B------:R-:W-:Y:S02]  /*8c50*/  DFMA R116, R124, R116, R88 ;  /* 0x000000747c74722b */ /* 0x000fe40000000058 */
[----:B------:R-:W-:Y:S02]  /*8c60*/  DADD R88, R130, R36 ;  /* 0x0000000082587229 */ /* 0x000fe40000000024 */
[----:B------:R-:W-:Y:S02]  /*8c70*/  DFMA R130, RZ, R36, R130 ;  /* 0x00000024ff82722b */ /* 0x000fe40000000082 */
[----:B------:R-:W-:Y:S02]  /*8c80*/  DADD R36, R138, R82 ;  /* 0x000000008a247229 */ /* 0x000fe40000000052 */
[----:B------:R-:W-:Y:S02]  /*8c90*/  DFMA R138, RZ, R82, R138 ;  /* 0x00000052ff8a722b */ /* 0x000fe4000000008a */
[----:B------:R-:W-:-:S02]  /*8ca0*/  DADD R82, R58, 2 ;  /* 0x400000003a527429 */ /* 0x000fc40000000000 */
[-C--:B------:R-:W-:Y:S02]  /*8cb0*/  DMUL R130, R130, R2.reuse ;  /* 0x0000000282827228 */ /* 0x080fe40000000000 */
[-C--:B------:R-:W-:Y:S02]  /*8cc0*/  DMUL R36, R36, R2.reuse ;  /* 0x0000000224247228 */ /* 0x080fe40000000000 */
[----:B------:R-:W-:-:S04]  /*8cd0*/  DMUL R138, R138, R2 ;  /* 0x000000028a8a7228 */ /* 0x000fc80000000000 */
[----:B------:R-:W-:Y:S02]  /*8ce0*/  @!P5 FSEL R153, R82, R25, !P1 ;  /* 0x000000195299d208 */ /* 0x000fe40004800000 */
[----:B------:R-:W-:-:S04]  /*8cf0*/  FSEL R25, R152, +QNAN , P4 ;  /* 0x7ff0000098197808 */ /* 0x000fc80002000000 */
[----:B------:R-:W-:Y:S01]  /*8d00*/  @!P5 FSEL R152, R83, R25, !P1 ;  /* 0x000000195398d208 */ /* 0x000fe20004800000 */
[----:B------:R-:W-:Y:S02]  /*8d10*/  DMUL R82, R88, R2 ;  /* 0x0000000258527228 */ /* 0x000fe40000000000 */
[-C--:B------:R-:W-:Y:S02]  /*8d20*/  DFMA R88, RZ, R30.reuse, R34 ;  /* 0x0000001eff58722b */ /* 0x080fe40000000022 */
[----:B------:R-:W-:-:S04]  /*8d30*/  DFMA R34, RZ, R30, R134 ;  /* 0x0000001eff22722b */ /* 0x000fc80000000086 */
[--C-:B------:R-:W-:Y:S02]  /*8d40*/  DFMA R82, R124, R82, R126.reuse ;  /* 0x000000527c52722b */ /* 0x100fe4000000007e */
[----:B------:R-:W-:Y:S02]  /*8d50*/  DMUL R88, R88, R2 ;  /* 0x0000000258587228 */ /* 0x000fe40000000000 */
[----:B------:R-:W-:Y:S01]  /*8d60*/  DFMA R126, R124, R130, R126 ;  /* 0x000000827c7e722b */ /* 0x000fe2000000007e */
[----:B------:R-:W-:Y:S01]  /*8d70*/  FSEL R131, R152, 1.875, P3 ;  /* 0x3ff0000098837808 */ /* 0x000fe20001800000 */
[----:B------:R-:W-:Y:S01]  /*8d80*/  DMUL R34, R34, R2 ;  /* 0x0000000222227228 */ /* 0x000fe20000000000 */
[----:B------:R-:W-:Y:S01]  /*8d90*/  FSEL R130, R153, RZ, P3 ;  /* 0x000000ff99827208 */ /* 0x000fe20001800000 */
[C---:B------:R-:W-:Y:S02]  /*8da0*/  DFMA R128, R122.reuse, R26, R82 ;  /* 0x0000001a7a80722b */ /* 0x040fe40000000052 */
[----:B------:R-:W-:-:S02]  /*8db0*/  DMUL R118, R122, R88 ;  /* 0x000000587a767228 */ /* 0x000fc40000000000 */
[----:B------:R-:W0:Y:S01]  /*8dc0*/  MUFU.RCP64H R89, R131 ;  /* 0x0000008300597308 */ /* 0x000e220000001800 */
[----:B------:R-:W-:Y:S01]  /*8dd0*/  MOV R88, 0x1 ;  /* 0x0000000100587802 */ /* 0x000fe20000000f00 */
[C---:B------:R-:W-:Y:S02]  /*8de0*/  DMUL R34, R122.reuse, R34 ;  /* 0x000000227a227228 */ /* 0x040fe40000000000 */
[----:B------:R-:W-:Y:S02]  /*8df0*/  DFMA R126, R122, R120, R126 ;  /* 0x000000787a7e722b */ /* 0x000fe4000000007e */
[----:B------:R-:W-:-:S04]  /*8e00*/  DFMA R36, R124, R36, R118 ;  /* 0x000000247c24722b */ /* 0x000fc80000000076 */
[----:B------:R-:W-:Y:S02]  /*8e10*/  DFMA R34, R124, R138, R34 ;  /* 0x0000008a7c22722b */ /* 0x000fe40000000022 */
[----:B0-----:R-:W-:-:S08]  /*8e20*/  DFMA R118, -R130, R88, 1 ;  /* 0x3ff000008276742b */ /* 0x001fd00000000158 */
[----:B------:R-:W-:-:S08]  /*8e30*/  DFMA R118, R118, R118, R118 ;  /* 0x000000767676722b */ /* 0x000fd00000000076 */
[----:B------:R-:W-:Y:S02]  /*8e40*/  DFMA R88, R88, R118, R88 ;  /* 0x000000765858722b */ /* 0x000fe40000000058 */
[----:B------:R-:W-:Y:S02]  /*8e50*/  DFMA R118, RZ, R30, R28 ;  /* 0x0000001eff76722b */ /* 0x000fe4000000001c */
[----:B------:R-:W-:-:S04]  /*8e60*/  DMUL R28, R132, R4 ;  /* 0x00000004841c7228 */ /* 0x000fc80000000000 */
[----:B------:R-:W-:Y:S02]  /*8e70*/  DFMA R30, -R130, R88, 1 ;  /* 0x3ff00000821e742b */ /* 0x000fe40000000158 */
[----:B------:R-:W-:Y:S02]  /*8e80*/  DMUL R118, R118, R2 ;  /* 0x0000000276767228 */ /* 0x000fe40000000000 */
[----:B------:R-:W-:-:S04]  /*8e90*/  DMUL R158, R46, R28 ;  /* 0x0000001c2e9e7228 */ /* 0x000fc80000000000 */
[----:B------:R-:W-:-:S06]  /*8ea0*/  DFMA R30, R88, R30, R88 ;  /* 0x0000001e581e722b */ /* 0x000fcc0000000058 */
[----:B------:R-:W-:Y:S02]  /*8eb0*/  FSETP.GEU.AND P2, PT, |R159|, 6.5827683646048100446e-37, PT ;  /* 0x036000009f00780b */ /* 0x000fe40003f4e200 */
[----:B------:R-:W-:-:S08]  /*8ec0*/  DMUL R88, R158, R30 ;  /* 0x0000001e9e587228 */ /* 0x000fd00000000000 */
[----:B------:R-:W-:-:S08]  /*8ed0*/  DFMA R124, -R130, R88, R158 ;  /* 0x00000058827c722b */ /* 0x000fd0000000019e */
[----:B------:R-:W-:Y:S02]  /*8ee0*/  DFMA R30, R30, R124, R88 ;  /* 0x0000007c1e1e722b */ /* 0x000fe40000000058 */
[C---:B------:R-:W-:Y:S02]  /*8ef0*/  DFMA R124, R122.reuse, R32, R86 ;  /* 0x000000207a7c722b */ /* 0x040fe40000000056 */
[----:B------:R-:W-:-:S06]  /*8f00*/  DFMA R122, R122, R118, R84 ;  /* 0x000000767a7a722b */ /* 0x000fcc0000000054 */
        /* <DEDUP_REMOVED lines=11> */
.L_x_114:
[----:B------:R-:W-:Y:S05]  /*8fc0*/  BSYNC.RECONVERGENT B1 ;  /* 0x0000000000017941 */ /* 0x000fea0003800200 */
.L_x_113:
[----:B------:R-:W0:Y:S01]  /*8fd0*/  MUFU.RCP64H R27, R131 ;  /* 0x00000083001b7308 */ /* 0x000e220000001800 */
[----:B------:R-:W-:Y:S01]  /*8fe0*/  IMAD.MOV.U32 R26, RZ, RZ, 0x1 ;  /* 0x00000001ff1a7424 */ /* 0x000fe200078e00ff */
[----:B------:R-:W-:Y:S01]  /*8ff0*/  DMUL R166, R132, R6 ;  /* 0x0000000684a67228 */ /* 0x000fe20000000000 */
        /* <DEDUP_REMOVED lines=22> */
.L_x_116:
[----:B------:R-:W-:Y:S05]  /*9160*/  BSYNC.RECONVERGENT B1 ;  /* 0x0000000000017941 */ /* 0x000fea0003800200 */
.L_x_115:
[----:B------:R-:W0:Y:S01]  /*9170*/  MUFU.RCP64H R27, R131 ;  /* 0x00000083001b7308 */ /* 0x000e220000001800 */
[----:B------:R-:W-:Y:S01]  /*9180*/  IMAD.MOV.U32 R26, RZ, RZ, 0x1 ;  /* 0x00000001ff1a7424 */ /* 0x000fe200078e00ff */
[----:B------:R-:W-:Y:S01]  /*9190*/  FSETP.GEU.AND P2, PT, |R61|, 6.5827683646048100446e-37, PT ;  /* 0x036000003d00780b */ /* 0x000fe20003f4e200 */
[C---:B------:R-:W-:Y:S01]  /*91a0*/  DMUL R32, R104.reuse, R32 ;  /* 0x0000002068207228 */ /* 0x040fe20000000000 */
[----:B------:R-:W-:Y:S07]  /*91b0*/  BSSY.RECONVERGENT B1, `(.L_x_117) ;  /* 0x0000015000017945 */ /* 0x000fee0003800200 */
[----:B------:R-:W-:-:S02]  /*91c0*/  DFMA R32, R104, R30, R32 ;  /* 0x0000001e6820722b */ /* 0x000fc40000000020 */
        /* <DEDUP_REMOVED lines=19> */
.L_x_118:
[----:B------:R-:W-:Y:S05]  /*9300*/  BSYNC.RECONVERGENT B1 ;  /* 0x0000000000017941 */ /* 0x000fea0003800200 */
.L_x_117:
[----:B------:R-:W0:Y:S01]  /*9310*/  MUFU.RCP64H R31, R131 ;  /* 0x00000083001f7308 */ /* 0x000e220000001800 */
[----:B------:R-:W-:Y:S01]  /*9320*/  MOV R30, 0x1 ;  /* 0x00000001001e7802 */ /* 0x000fe20000000f00 */
[----:B------:R-:W-:Y:S01]  /*9330*/  DMUL R144, R48, R28 ;  /* 0x0000001c30907228 */ /* 0x000fe20000000000 */
[----:B------:R-:W-:Y:S01]  /*9340*/  BSSY.RECONVERGENT B1, `(.L_x_119) ;  /* 0x0000017000017945 */ /* 0x000fe20003800200 */
[----:B------:R-:W-:-:S08]  /*9350*/  DFMA R32, R26, R22, R32 ;  /* 0x000000161a20722b */ /* 0x000fd00000000020 */
[----:B------:R-:W-:Y:S01]  /*9360*/  FSETP.GEU.AND P2, PT, |R145|, 6.5827683646048100446e-37, PT ;  /* 0x036000009100780b */ /* 0x000fe20003f4e200 */
[----:B------:R-:W-:Y:S02]  /*9370*/  DADD R162, RZ, R32 ;  /* 0x00000000ffa27229 */ /* 0x000fe40000000020 */
        /* <DEDUP_REMOVED lines=19> */
.L_x_120:
[----:B------:R-:W-:Y:S05]  /*94b0*/  BSYNC.RECONVERGENT B1 ;  /* 0x0000000000017941 */ /* 0x000fea0003800200 */
.L_x_119:
        /* <DEDUP_REMOVED lines=25> */
.L_x_122:
[----:B------:R-:W-:Y:S05]  /*9650*/  BSYNC.RECONVERGENT B1 ;  /* 0x0000000000017941 */ /* 0x000fea0003800200 */
.L_x_121:
[----:B------:R-:W0:Y:S01]  /*9660*/  MUFU.RCP64H R33, R131 ;  /* 0x0000008300217308 */ /* 0x000e220000001800 */
[----:B------:R-:W-:Y:S01]  /*9670*/  DMUL R148, R104, R82 ;  /* 0x0000005268947228 */ /* 0x000fe20000000000 */
[----:B------:R-:W-:Y:S01]  /*9680*/  IMAD.MOV.U32 R32, RZ, RZ, 0x1 ;  /* 0x00000001ff207424 */ /* 0x000fe200078e00ff */
[----:B------:R-:W-:Y:S01]  /*9690*/  DMUL R132, R50, R28 ;  /* 0x0000001c32847228 */ /* 0x000fe20000000000 */
[----:B------:R-:W-:Y:S05]  /*96a0*/  BSSY.RECONVERGENT B1, `(.L_x_123) ;  /* 0x0000017000017945 */ /* 0x000fea0003800200 */
[----:B------:R-:W-:-:S04]  /*96b0*/  DFMA R148, R104, R30, R148 ;  /* 0x0000001e6894722b */ /* 0x000fc80000000094 */
[----:B------:R-:W-:Y:S01]  /*96c0*/  FSETP.GEU.AND P2, PT, |R133|, 6.5827683646048100446e-37, PT ;  /* 0x036000008500780b */ /* 0x000fe20003f4e200 */
[----:B0-----:R-:W-:-:S03]  /*96d0*/  DFMA R30, -R130, R32, 1 ;  /* 0x3ff00000821e742b */ /* 0x001fc60000000120 */
[----:B------:R-:W-:-:S05]  /*96e0*/  DADD R148, RZ, R148 ;  /* 0x00000000ff947229 */ /* 0x000fca0000000094 */
        /* <DEDUP_REMOVED lines=18> */
.L_x_124:
[----:B------:R-:W-:Y:S05]  /*9810*/  BSYNC.RECONVERGENT B1 ;  /* 0x0000000000017941 */ /* 0x000fea0003800200 */
.L_x_123:
[----:B------:R-:W0:Y:S01]  /*9820*/  MUFU.RCP64H R31, R131 ;  /* 0x00000083001f7308 */ /* 0x000e220000001800 */
[----:B------:R-:W-:Y:S01]  /*9830*/  MOV R30, 0x1 ;  /* 0x00000001001e7802 */ /* 0x000fe20000000f00 */
        /* <DEDUP_REMOVED lines=23> */
.L_x_126:
[----:B------:R-:W-:Y:S05]  /*99b0*/  BSYNC.RECONVERGENT B1 ;  /* 0x0000000000017941 */ /* 0x000fea0003800200 */
.L_x_125:
[----:B------:R-:W0:Y:S01]  /*99c0*/  MUFU.RCP64H R33, R131 ;  /* 0x0000008300217308 */ /* 0x000e220000001800 */
[----:B------:R-:W-:Y:S01]  /*99d0*/  DMUL R30, R104, R30 ;  /* 0x0000001e681e7228 */ /* 0x000fe20000000000 */
[----:B------:R-:W-:Y:S01]  /*99e0*/  IMAD.MOV.U32 R32, RZ, RZ, 0x1 ;  /* 0x00000001ff207424 */ /* 0x000fe200078e00ff */
[----:B------:R-:W-:Y:S01]  /*99f0*/  DMUL R150, R136, R4 ;  /* 0x0000000488967228 */ /* 0x000fe20000000000 */
[----:B------:R-:W-:Y:S05]  /*9a00*/  BSSY.RECONVERGENT B1, `(.L_x_127) ;  /* 0x0000018000017945 */ /* 0x000fea0003800200 */
[----:B------:R-:W-:Y:S02]  /*9a10*/  DFMA R30, R104, R28, R30 ;  /* 0x0000001c681e722b */ /* 0x000fe4000000001e */
[----:B0-----:R-:W-:-:S06]  /*9a20*/  DFMA R28, -R130, R32, 1 ;  /* 0x3ff00000821c742b */ /* 0x001fcc0000000120 */
[----:B------:R-:W-:Y:S02]  /*9a30*/  DADD R136, RZ, R30 ;  /* 0x00000000ff887229 */ /* 0x000fe4000000001e */
        /* <DEDUP_REMOVED lines=20> */
.L_x_128:
[----:B------:R-:W-:Y:S05]  /*9b80*/  BSYNC.RECONVERGENT B1 ;  /* 0x0000000000017941 */ /* 0x000fea0003800200 */
.L_x_127:
        /* <DEDUP_REMOVED lines=24> */
.L_x_130:
[----:B------:R-:W-:Y:S05]  /*9d10*/  BSYNC.RECONVERGENT B1 ;  /* 0x0000000000017941 */ /* 0x000fea0003800200 */
.L_x_129:
[----:B------:R-:W0:Y:S01]  /*9d20*/  MUFU.RCP64H R85, R131 ;  /* 0x0000008300557308 */ /* 0x000e220000001800 */
[----:B------:R-:W-:Y:S01]  /*9d30*/  DMUL R82, R104, R82 ;  /* 0x0000005268527228 */ /* 0x000fe20000000000 */
[----:B------:R-:W-:Y:S01]  /*9d40*/  MOV R84, 0x1 ;  /* 0x0000000100547802 */ /* 0x000fe20000000f00 */
        /* <DEDUP_REMOVED lines=24> */
.L_x_132:
[----:B------:R-:W-:Y:S05]  /*9ed0*/  BSYNC.RECONVERGENT B1 ;  /* 0x0000000000017941 */ /* 0x000fea0003800200 */
.L_x_131:
        /* <DEDUP_REMOVED lines=24> */
.L_x_134:
[----:B------:R-:W-:Y:S05]  /*a060*/  BSYNC.RECONVERGENT B1 ;  /* 0x0000000000017941 */ /* 0x000fea0003800200 */
.L_x_133:
        /* <DEDUP_REMOVED lines=8> */
[----:B------:R-:W-:-:S05]  /*a0f0*/  DFMA R82, R26, R22, R82 ;  /* 0x000000161a52722b */ /* 0x000fca0000000052 */
[----:B------:R-:W-:-:S03]  /*a100*/  DFMA R28, R28, R28, R28 ;  /* 0x0000001c1c1c722b */ /* 0x000fc6000000001c */
[----:B------:R-:W-:-:S05]  /*a110*/  DADD R152, RZ, R82 ;  /* 0x00000000ff987229 */ /* 0x000fca0000000052 */
        /* <DEDUP_REMOVED lines=17> */
.L_x_136:
[----:B------:R-:W-:Y:S05]  /*a230*/  BSYNC.RECONVERGENT B1 ;  /* 0x0000000000017941 */ /* 0x000fea0003800200 */
.L_x_135:
        /* <DEDUP_REMOVED lines=24> */
.L_x_138:
[----:B------:R-:W-:Y:S05]  /*a3c0*/  BSYNC.RECONVERGENT B1 ;  /* 0x0000000000017941 */ /* 0x000fea0003800200 */
.L_x_137:
[----:B------:R-:W0:Y:S01]  /*a3d0*/  MUFU.RCP64H R85, R131 ;  /* 0x0000008300557308 */ /* 0x000e220000001800 */
[----:B------:R-:W-:Y:S01]  /*a3e0*/  DMUL R82, R104, R82 ;  /* 0x0000005268527228 */ /* 0x000fe20000000000 */
[----:B------:R-:W-:Y:S01]  /*a3f0*/  IMAD.MOV.U32 R84, RZ, RZ, 0x1 ;  /* 0x00000001ff547424 */ /* 0x000fe200078e00ff */
[----:B------:R-:W-:Y:S01]  /*a400*/  DMUL R176, R156, R4 ;  /* 0x000000049cb07228 */ /* 0x000fe20000000000 */
[----:B------:R-:W-:Y:S05]  /*a410*/  BSSY.RECONVERGENT B1, `(.L_x_139) ;  /* 0x0000018000017945 */ /* 0x000fea0003800200 */
[----:B------:R-:W-:Y:S02]  /*a420*/  DFMA R82, R104, R28, R82 ;  /* 0x0000001c6852722b */ /* 0x000fe40000000052 */
[----:B------:R-:W-:-:S02]  /*a430*/  DMUL R156, R46, R176 ;  /* 0x000000b02e9c7228 */ /* 0x000fc40000000000 */
[----:B0-----:R-:W-:-:S04]  /*a440*/  DFMA R28, -R130, R84, 1 ;  /* 0x3ff00000821c742b */ /* 0x001fc80000000154 */
[----:B------:R-:W-:-:S04]  /*a450*/  DADD R164, RZ, R82 ;  /* 0x00000000ffa47229 */ /* 0x000fc80000000052 */
        /* <DEDUP_REMOVED lines=19> */
.L_x_140:
[----:B------:R-:W-:Y:S05]  /*a590*/  BSYNC.RECONVERGENT B1 ;  /* 0x0000000000017941 */ /* 0x000fea0003800200 */
.L_x_139:
        /* <DEDUP_REMOVED lines=24> */
.L_x_142:
[----:B------:R-:W-:Y:S05]  /*a720*/  BSYNC.RECONVERGENT B1 ;  /* 0x0000000000017941 */ /* 0x000fea0003800200 */
.L_x_141:
        /* <DEDUP_REMOVED lines=27> */
.L_x_144:
[----:B------:R-:W-:Y:S05]  /*a8e0*/  BSYNC.RECONVERGENT B1 ;  /* 0x0000000000017941 */ /* 0x000fea0003800200 */
.L_x_143:
        /* <DEDUP_REMOVED lines=24> */
.L_x_146:
[----:B------:R-:W-:Y:S05]  /*aa70*/  BSYNC.RECONVERGENT B1 ;  /* 0x0000000000017941 */ /* 0x000fea0003800200 */
.L_x_145:
        /* <DEDUP_REMOVED lines=27> */
.L_x_148:
[----:B------:R-:W-:Y:S05]  /*ac30*/  BSYNC.RECONVERGENT B1 ;  /* 0x0000000000017941 */ /* 0x000fea0003800200 */
.L_x_147:
        /* <DEDUP_REMOVED lines=24> */
.L_x_150:
[----:B------:R-:W-:Y:S05]  /*adc0*/  BSYNC.RECONVERGENT B1 ;  /* 0x0000000000017941 */ /* 0x000fea0003800200 */
.L_x_149:
[C---:B------:R-:W-:Y:S01]  /*add0*/  DMUL R82, R104.reuse, R82 ;  /* 0x0000005268527228 */ /* 0x040fe20000000000 */
[----:B------:R-:W-:Y:S01]  /*ade0*/  FSETP.GEU.AND P2, PT, |R159|, 6.5827683646048100446e-37, PT ;  /* 0x036000009f00780b */ /* 0x000fe20003f4e200 */
[----:B------:R-:W-:Y:S06]  /*adf0*/  BSSY.RECONVERGENT B1, `(.L_x_151) ;  /* 0x0000019000017945 */ /* 0x000fec0003800200 */
[----:B------:R-:W-:Y:S01]  /*ae00*/  DFMA R82, R104, R28, R82 ;  /* 0x0000001c6852722b */ /* 0x000fe20000000052 */
[----:B------:R-:W0:Y:S01]  /*ae10*/  MUFU.RCP64H R29, R69 ;  /* 0x00000045001d7308 */ /* 0x000e220000001800 */
[----:B------:R-:W-:-:S06]  /*ae20*/  IMAD.MOV.U32 R28, RZ, RZ, 0x1 ;  /* 0x00000001ff1c7424 */ /* 0x000fcc00078e00ff */
[----:B------:R-:W-:-:S08]  /*ae30*/  DFMA R26, R26, R22, R82 ;  /* 0x000000161a1a722b */ /* 0x000fd00000000052 */
        /* <DEDUP_REMOVED lines=20> */
.L_x_152:
[----:B------:R-:W-:Y:S05]  /*af80*/  BSYNC.RECONVERGENT B1 ;  /* 0x0000000000017941 */ /* 0x000fea0003800200 */
.L_x_151:
        /* <DEDUP_REMOVED lines=23> */
.L_x_154:
[----:B------:R-:W-:Y:S05]  /*b100*/  BSYNC.RECONVERGENT B1 ;  /* 0x0000000000017941 */ /* 0x000fea0003800200 */
.L_x_153:
[----:B------:R-:W0:Y:S01]  /*b110*/  MUFU.RCP64H R83, R69 ;  /* 0x0000004500537308 */ /* 0x000e220000001800 */
[----:B------:R-:W-:Y:S01]  /*b120*/  DMUL R28, R66, R28 ;  /* 0x0000001c421c7228 */ /* 0x000fe20000000000 */
[----:B------:R-:W-:Y:S01]  /*b130*/  MOV R82, 0x1 ;  /* 0x0000000100527802 */ /* 0x000fe20000000f00 */
[----:B------:R-:W-:Y:S01]  /*b140*/  BSSY.RECONVERGENT B1, `(.L_x_155) ;  /* 0x0000016000017945 */ /* 0x000fe20003800200 */
[----:B------:R-:W-:-:S05]  /*b150*/  FSETP.GEU.AND P2, PT, |R61|, 6.5827683646048100446e-37, PT ;  /* 0x036000003d00780b */ /* 0x000fca0003f4e200 */
[----:B------:R-:W-:Y:S02]  /*b160*/  DFMA R22, R66, R22, R28 ;  /* 0x000000164216722b */ /* 0x000fe4000000001c */
        /* <DEDUP_REMOVED lines=19> */
.L_x_156:
[----:B------:R-:W-:Y:S05]  /*b2a0*/  BSYNC.RECONVERGENT B1 ;  /* 0x0000000000017941 */ /* 0x000fea0003800200 */
.L_x_155:
[----:B------:R-:W-:Y:S01]  /*b2b0*/  DMUL R28, R90, R28 ;  /* 0x0000001c5a1c7228 */ /* 0x000fe20000000000 */
[----:B------:R-:W0:Y:S01]  /*b2c0*/  MUFU.RCP64H R83, R69 ;  /* 0x0000004500537308 */ /* 0x000e220000001800 */
[----:B------:R-:W-:Y:S01]  /*b2d0*/  IMAD.MOV.U32 R82, RZ, RZ, 0x1 ;  /* 0x00000001ff527424 */ /* 0x000fe200078e00ff */
[----:B------:R-:W-:Y:S01]  /*b2e0*/  FSETP.GEU.AND P2, PT, |R145|, 6.5827683646048100446e-37, PT ;  /* 0x036000009100780b */ /* 0x000fe20003f4e200 */
[----:B------:R-:W-:Y:S04]  /*b2f0*/  BSSY.RECONVERGENT B1, `(.L_x_157) ;  /* 0x0000016000017945 */ /* 0x000fe80003800200 */
[----:B------:R-:W-:-:S08]  /*b300*/  DFMA R22, R64, R28, R22 ;  /* 0x0000001c4016722b */ /* 0x000fd00000000016 */
[----:B------:R-:W-:Y:S02]  /*b310*/  DADD R90, R162, R22 ;  /* 0x00000000a25a7229 */ /* 0x000fe40000000016 */
        /* <DEDUP_REMOVED lines=19> */
.L_x_158:
[----:B------:R-:W-:Y:S05]  /*b450*/  BSYNC.RECONVERGENT B1 ;  /* 0x0000000000017941 */ /* 0x000fea0003800200 */
.L_x_157:
        /* <DEDUP_REMOVED lines=23> */
.L_x_160:
[----:B------:R-:W-:Y:S05]  /*b5d0*/  BSYNC.RECONVERGENT B1 ;  /* 0x0000000000017941 */ /* 0x000fea0003800200 */
.L_x_159:
[C---:B------:R-:W-:Y:S01]  /*b5e0*/  DMUL R82, R66.reuse, R82 ;  /* 0x0000005242527228 */ /* 0x040fe20000000000 */
[----:B------:R-:W-:Y:S01]  /*b5f0*/  FSETP.GEU.AND P2, PT, |R133|, 6.5827683646048100446e-37, PT ;  /* 0x036000008500780b */ /* 0x000fe20003f4e200 */
[----:B------:R-:W-:Y:S06]  /*b600*/  BSSY.RECONVERGENT B1, `(.L_x_161) ;  /* 0x0000018000017945 */ /* 0x000fec0003800200 */
[----:B------:R-:W-:Y:S01]  /*b610*/  DFMA R82, R66, R22, R82 ;  /* 0x000000164252722b */ /* 0x000fe20000000052 */
[----:B------:R-:W0:Y:S01]  /*b620*/  MUFU.RCP64H R23, R69 ;  /* 0x0000004500177308 */ /* 0x000e220000001800 */
[----:B------:R-:W-:-:S06]  /*b630*/  MOV R22, 0x1 ;  /* 0x0000000100167802 */ /* 0x000fcc0000000f00 */
        /* <DEDUP_REMOVED lines=20> */
.L_x_162:
[----:B------:R-:W-:Y:S05]  /*b780*/  BSYNC.RECONVERGENT B1 ;  /* 0x0000000000017941 */ /* 0x000fea0003800200 */
.L_x_161:
        /* <DEDUP_REMOVED lines=23> */
.L_x_164:
[----:B------:R-:W-:Y:S05]  /*b900*/  BSYNC.RECONVERGENT B1 ;  /* 0x0000000000017941 */ /* 0x000fea0003800200 */
.L_x_163:
[C---:B------:R-:W-:Y:S01]  /*b910*/  DMUL R82, R66.reuse, R82 ;  /* 0x0000005242527228 */ /* 0x040fe20000000000 */
[----:B------:R-:W-:Y:S01]  /*b920*/  FSETP.GEU.AND P2, PT, |R33|, 6.5827683646048100446e-37, PT ;  /* 0x036000002100780b */ /* 0x000fe20003f4e200 */
[----:B------:R-:W-:Y:S06]  /*b930*/  BSSY.RECONVERGENT B1, `(.L_x_165) ;  /* 0x0000018000017945 */ /* 0x000fec0003800200 */
[----:B------:R-:W-:Y:S01]  /*b940*/  DFMA R82, R66, R22, R82 ;  /* 0x000000164252722b */ /* 0x000fe20000000052 */
[----:B------:R-:W0:Y:S01]  /*b950*/  MUFU.RCP64H R23, R69 ;  /* 0x0000004500177308 */ /* 0x000e220000001800 */
[----:B------:R-:W-:-:S06]  /*b960*/  IMAD.MOV.U32 R22, RZ, RZ, 0x1 ;  /* 0x00000001ff167424 */ /* 0x000fcc00078e00ff */
        /* <DEDUP_REMOVED lines=20> */
.L_x_166:
[----:B------:R-:W-:Y:S05]  /*bab0*/  BSYNC.RECONVERGENT B1 ;  /* 0x0000000000017941 */ /* 0x000fea0003800200 */
.L_x_165:
        /* <DEDUP_REMOVED lines=23> */
.L_x_168:
[----:B------:R-:W-:Y:S05]  /*bc30*/  BSYNC.RECONVERGENT B1 ;  /* 0x0000000000017941 */ /* 0x000fea0003800200 */
.L_x_167:
        /* <DEDUP_REMOVED lines=26> */
.L_x_170:
[----:B------:R-:W-:Y:S05]  /*bde0*/  BSYNC.RECONVERGENT B1 ;  /* 0x0000000000017941 */ /* 0x000fea0003800200 */
.L_x_169:
        /* <DEDUP_REMOVED lines=23> */
.L_x_172:
[----:B------:R-:W-:Y:S05]  /*bf60*/  BSYNC.RECONVERGENT B1 ;  /* 0x0000000000017941 */ /* 0x000fea0003800200 */
.L_x_171:
[C---:B------:R-:W-:Y:S01]  /*bf70*/  DMUL R32, R66.reuse, R32 ;  /* 0x0000002042207228 */ /* 0x040fe20000000000 */
[----:B------:R-:W-:Y:S01]  /*bf80*/  FSETP.GEU.AND P2, PT, |R151|, 6.5827683646048100446e-37, PT ;  /* 0x036000009700780b */ /* 0x000fe20003f4e200 */
[----:B------:R-:W-:Y:S06]  /*bf90*/  BSSY.RECONVERGENT B1, `(.L_x_173) ;  /* 0x0000019000017945 */ /* 0x000fec0003800200 */
[----:B------:R-:W-:Y:S01]  /*bfa0*/  DFMA R32, R66, R22, R32 ;  /* 0x000000164220722b */ /* 0x000fe20000000020 */
[----:B------:R-:W0:Y:S01]  /*bfb0*/  MUFU.RCP64H R23, R69 ;  /* 0x0000004500177308 */ /* 0x000e220000001800 */
[----:B------:R-:W-:-:S06]  /*bfc0*/  MOV R22, 0x1 ;  /* 0x0000000100167802 */ /* 0x000fcc0000000f00 */
        /* <DEDUP_REMOVED lines=21> */
.L_x_174:
[----:B------:R-:W-:Y:S05]  /*c120*/  BSYNC.RECONVERGENT B1 ;  /* 0x0000000000017941 */ /* 0x000fea0003800200 */
.L_x_173:
        /* <DEDUP_REMOVED lines=23> */
.L_x_176:
[----:B------:R-:W-:Y:S05]  /*c2a0*/  BSYNC.RECONVERGENT B1 ;  /* 0x0000000000017941 */ /* 0x000fea0003800200 */
.L_x_175:
        /* <DEDUP_REMOVED lines=26> */
.L_x_178:
[----:B------:R-:W-:Y:S05]  /*c450*/  BSYNC.RECONVERGENT B1 ;  /* 0x0000000000017941 */ /* 0x000fea0003800200 */
.L_x_177:
        /* <DEDUP_REMOVED lines=23> */
.L_x_180:
[----:B------:R-:W-:Y:S05]  /*c5d0*/  BSYNC.RECONVERGENT B1 ;  /* 0x0000000000017941 */ /* 0x000fea0003800200 */
.L_x_179:
[----:B------:R-:W0:Y:S01]  /*c5e0*/  MUFU.RCP64H R85, R69 ;  /* 0x0000004500557308 */ /* 0x000e220000001800 */
[----:B------:R-:W-:Y:S01]  /*c5f0*/  IMAD.MOV.U32 R84, RZ, RZ, 0x1 ;  /* 0x00000001ff547424 */ /* 0x000fe200078e00ff */
[C---:B------:R-:W-:Y:S01]  /*c600*/  DMUL R134, R66.reuse, R82 ;  /* 0x0000005242867228 */ /* 0x040fe20000000000 */
[----:B------:R-:W-:Y:S01]  /*c610*/  FSETP.GEU.AND P2, PT, |R169|, 6.5827683646048100446e-37, PT ;  /* 0x03600000a900780b */ /* 0x000fe20003f4e200 */
[----:B------:R-:W-:Y:S06]  /*c620*/  BSSY.RECONVERGENT B1, `(.L_x_181) ;  /* 0x0000016000017945 */ /* 0x000fec0003800200 */
[----:B------:R-:W-:-:S02]  /*c630*/  DFMA R134, R66, R22, R134 ;  /* 0x000000164286722b */ /* 0x000fc40000000086 */
[----:B0-----:R-:W-:-:S06]  /*c640*/  DFMA R86, -R68, R84, 1 ;  /* 0x3ff000004456742b */ /* 0x001fcc0000000154 */
[----:B------:R-:W-:Y:S02]  /*c650*/  DADD R134, R170, R134 ;  /* 0x00000000aa867229 */ /* 0x000fe40000000086 */
        /* <DEDUP_REMOVED lines=18> */
.L_x_182:
[----:B------:R-:W-:Y:S05]  /*c780*/  BSYNC.RECONVERGENT B1 ;  /* 0x0000000000017941 */ /* 0x000fea0003800200 */
.L_x_181:
        /* <DEDUP_REMOVED lines=23> */
.L_x_184:
[----:B------:R-:W-:Y:S05]  /*c900*/  BSYNC.RECONVERGENT B1 ;  /* 0x0000000000017941 */ /* 0x000fea0003800200 */
.L_x_183:
[----:B------:R-:W0:Y:S01]  /*c910*/  MUFU.RCP64H R85, R69 ;  /* 0x0000004500557308 */ /* 0x000e220000001800 */
[----:B------:R-:W-:Y:S01]  /*c920*/  MOV R84, 0x1 ;  /* 0x0000000100547802 */ /* 0x000fe20000000f00 */
        /* <DEDUP_REMOVED lines=24> */
.L_x_186:
[----:B------:R-:W-:Y:S05]  /*cab0*/  BSYNC.RECONVERGENT B1 ;  /* 0x0000000000017941 */ /* 0x000fea0003800200 */
.L_x_185:
        /* <DEDUP_REMOVED lines=23> */
.L_x_188:
[----:B------:R-:W-:Y:S05]  /*cc30*/  BSYNC.RECONVERGENT B1 ;  /* 0x0000000000017941 */ /* 0x000fea0003800200 */
.L_x_187:
[----:B------:R-:W-:Y:S01]  /*cc40*/  DMUL R82, R66, R82 ;  /* 0x0000005242527228 */ /* 0x000fe20000000000 */
[----:B------:R-:W-:-:S07]  /*cc50*/  IMAD.MOV.U32 R25, RZ, RZ, RZ ;  /* 0x000000ffff197224 */ /* 0x000fce00078e00ff */
[----:B------:R-:W-:-:S08]  /*cc60*/  DFMA R82, R66, R136, R82 ;  /* 0x000000884252722b */ /* 0x000fd00000000052 */
[----:B------:R-:W-:-:S08]  /*cc70*/  DFMA R64, R64, R28, R82 ;  /* 0x0000001c4040722b */ /* 0x000fd00000000052 */
[----:B------:R-:W-:-:S11]  /*cc80*/  DADD R64, R26, R64 ;  /* 0x000000001a407229 */ /* 0x000fd60000000040 */
.L_x_190:
[----:B------:R-:W-:-:S05]  /*cc90*/  IMAD R82, R25, 0x18, R1 ;  /* 0x0000001819527824 */ /* 0x000fca00078e0201 */
[----:B------:R-:W2:Y:S04]  /*cca0*/  LDL.64 R68, [R82+0x8] ;  /* 0x0000080052447983 */ /* 0x000ea80000100a00 */
[----:B------:R-:W3:Y:S01]  /*ccb0*/  LDL.64 R28, [R82] ;  /* 0x00000000521c7983 */ /* 0x000ee20000100a00 */
[----:B------:R-:W-:-:S03]  /*ccc0*/  LEA R66, R25, R196, 0x3 ;  /* 0x000000c419427211 */ /* 0x000fc600078e18ff */
[----:B------:R-:W4:Y:S04]  /*ccd0*/  LDL.64 R26, [R82+0x10] ;  /* 0x00001000521a7983 */ /* 0x000f280000100a00 */
[----:B------:R-:W4:Y:S01]  /*cce0*/  LDL.64 R66, [R66] ;  /* 0x0000000042427983 */ /* 0x000f220000100a00 */
[----:B------:R-:W-:Y:S01]  /*ccf0*/  UMOV UR5, 0x50 ;  /* 0x0000005000057882 */ /* 0x000fe20000000000 */
[----:B------:R-:W0:Y:S01]  /*cd00*/  S2R R85, SR_CgaCtaId ;  /* 0x0000000000557919 */ /* 0x000e220000008800 */
[----:B------:R-:W1:Y:S01]  /*cd10*/  S2R R83, SR_TID.X ;  /* 0x0000000000537919 */ /* 0x000e620000002100 */
[----:B--2---:R-:W-:-:S08]  /*cd20*/  DMUL R68, R52, R68 ;  /* 0x0000004434447228 */ /* 0x004fd00000000000 */
[----:B---3--:R-:W-:Y:S01]  /*cd30*/  DFMA R28, R54, R28, R68 ;  /* 0x0000001c361c722b */ /* 0x008fe20000000044 */
[----:B------:R-:W-:-:S04]  /*cd40*/  MOV R68, 0x400 ;  /* 0x0000040000447802 */ /* 0x000fc80000000f00 */
[----:B0-----:R-:W-:-:S03]  /*cd50*/  LEA R68, R85, R68, 0x18 ;  /* 0x0000004455447211 */ /* 0x001fc600078ec0ff */
[----:B----4-:R-:W-:Y:S01]  /*cd60*/  DFMA R26, R56, R26, R28 ;  /* 0x0000001a381a722b */ /* 0x010fe2000000001c */
[----:B------:R-:W-:Y:S02]  /*cd70*/  VIADD R28, R1, 0x68 ;  /* 0x00000068011c7836 */ /* 0x000fe40000000000 */
[----:B-1----:R-:W-:-:S04]  /*cd80*/  IMAD R68, R83, 0x288, R68 ;  /* 0x0000028853447824 */ /* 0x002fc800078e0244 */
[C---:B------:R-:W-:Y:S01]  /*cd90*/  IMAD R29, R25.reuse, 0xd8, R68 ;  /* 0x000000d8191d7824 */ /* 0x040fe200078e0244 */
[----:B------:R-:W-:Y:S01]  /*cda0*/  DADD R66, R26, R66 ;  /* 0x000000001a427229 */ /* 0x000fe20000000042 */
[----:B------:R-:W-:Y:S01]  /*cdb0*/  VIADD R25, R25, 0x1 ;  /* 0x0000000119197836 */ /* 0x000fe20000000000 */
[----:B------:R-:W-:Y:S01]  /*cdc0*/  MOV R26, R195 ;  /* 0x000000c3001a7202 */ /* 0x000fe20000000f00 */
[----:B------:R-:W-:-:S03]  /*cdd0*/  VIADD R27, R29, 0x50 ;  /* 0x000000501d1b7836 */ /* 0x000fc60000000000 */
[----:B------:R-:W-:-:S13]  /*cde0*/  ISETP.NE.AND P1, PT, R25, 0x3, PT ;  /* 0x000000031900780c */ /* 0x000fda0003f25270 */
.L_x_189:
[----:B------:R-:W2:Y:S04]  /*cdf0*/  LDL.64 R84, [R28+-0x8] ;  /* 0xfffff8001c547983 */ /* 0x000ea80000100a00 */
[----:B------:R-:W3:Y:S04]  /*ce00*/  LDL.64 R86, [R28] ;  /* 0x000000001c567983 */ /* 0x000ee80000100a00 */
[----:B------:R0:W4:Y:S04]  /*ce10*/  LDL.64 R118, [R28+0x8] ;  /* 0x000008001c767983 */ /* 0x0001280000100a00 */
[----:B------:R1:W4:Y:S01]  /*ce20*/  LDL.64 R120, [R26] ;  /* 0x000000001a787983 */ /* 0x0003220000100a00 */
[----:B------:R-:W-:-:S03]  /*ce30*/  UIADD3 UR5, UPT, UPT, UR5, 0x18, URZ ;  /* 0x0000001805057890 */ /* 0x000fc6000fffe0ff */
[----:B------:R-:W-:Y:S01]  /*ce40*/  LDS.64 R136, [R27+-0x48] ;  /* 0xffffb8001b887984 */ /* 0x000fe20000000a00 */
[----:B------:R-:W-:Y:S01]  /*ce50*/  UISETP.NE.AND UP0, UPT, UR5, 0x98, UPT ;  /* 0x000000980500788c */ /* 0x000fe2000bf05270 */
[----:B0-----:R-:W-:Y:S01]  /*ce60*/  VIADD R28, R28, 0x18 ;  /* 0x000000181c1c7836 */ /* 0x001fe20000000000 */
[----:B-1----:R-:W-:Y:S01]  /*ce70*/  IADD3 R26, PT, PT, R26, 0x8, RZ ;  /* 0x000000081a1a7810 */ /* 0x002fe20007ffe0ff */
[----:B--2---:R-:W-:Y:S02]  /*ce80*/  DMUL R88, R48, R84 ;  /* 0x0000005430587228 */ /* 0x004fe40000000000 */
[-C--:B---3--:R-:W-:Y:S02]  /*ce90*/  DMUL R68, R10, R86.reuse ;  /* 0x000000560a447228 */ /* 0x088fe40000000000 */
[----:B------:R-:W-:-:S04]  /*cea0*/  DMUL R82, R50, R86 ;  /* 0x0000005632527228 */ /* 0x000fc80000000000 */
[C---:B------:R-:W-:Y:S02]  /*ceb0*/  DFMA R86, R46.reuse, R86, -R88 ;  /* 0x000000562e56722b */ /* 0x040fe40000000858 */
[----:B----4-:R-:W-:Y:S02]  /*cec0*/  DMUL R88, R46, R118 ;  /* 0x000000762e587228 */ /* 0x010fe40000000000 */
[----:B------:R-:W-:Y:S02]  /*ced0*/  DFMA R68, R8, R84, R68 ;  /* 0x000000540844722b */ /* 0x000fe40000000044 */
[----:B------:R-:W-:-:S04]  /*cee0*/  DFMA R82, R48, R118, -R82 ;  /* 0x000000763052722b */ /* 0x000fc80000000852 */
[----:B------:R-:W-:Y:S02]  /*cef0*/  DFMA R84, R50, R84, -R88 ;  /* 0x000000543254722b */ /* 0x000fe40000000858 */
[----:B------:R-:W-:Y:S01]  /*cf00*/  DFMA R118, R12, R118, R68 ;  /* 0x000000760c76722b */ /* 0x000fe20000000044 */
[----:B------:R-:W0:Y:S01]  /*cf10*/  LDS.64 R88, [R27+-0x50] ;  /* 0xffffb0001b587984 */ /* 0x000e220000000a00 */
[-C--:B------:R-:W-:Y:S02]  /*cf20*/  DFMA R68, -R70, R82.reuse, RZ ;  /* 0x000000524644722b */ /* 0x080fe400000001ff */
[-C--:B------:R-:W-:Y:S02]  /*cf30*/  DFMA R138, -R72, R82.reuse, RZ ;  /* 0x00000052488a722b */ /* 0x080fe400000001ff */
[----:B------:R-:W-:Y:S02]  /*cf40*/  DFMA R140, -R74, R82, RZ ;  /* 0x000000524a8c722b */ /* 0x000fe400000001ff */
[----:B------:R-:W-:-:S02]  /*cf50*/  DADD R120, R118, R120 ;  /* 0x0000000076787229 */ /* 0x000fc40000000078 */
[-C--:B------:R-:W-:Y:S01]  /*cf60*/  DFMA R68, -R98, R84.reuse, R68 ;  /* 0x000000546244722b */ /* 0x080fe20000000144 */
[----:B-----5:R-:W1:Y:S01]  /*cf70*/  I2F.F64 R118, R109 ;  /* 0x0000006d00767312 */ /* 0x020e620000201c00 */
[-C--:B------:R-:W-:Y:S02]  /*cf80*/  DFMA R138, -R100, R84.reuse, R138 ;  /* 0x00000054648a722b */ /* 0x080fe4000000018a */
[----:B------:R-:W-:-:S04]  /*cf90*/  DFMA R140, -R102, R84, R140 ;  /* 0x00000054668c722b */ /* 0x000fc8000000018c */
[-C--:B------:R-:W-:Y:S02]  /*cfa0*/  DFMA R68, -R114, R86.reuse, R68 ;  /* 0x000000567244722b */ /* 0x080fe40000000144 */
[-C--:B------:R-:W-:Y:S02]  /*cfb0*/  DFMA R138, -R122, R86.reuse, R138 ;  /* 0x000000567a8a722b */ /* 0x080fe4000000018a */
[----:B------:R-:W-:-:S04]  /*cfc0*/  DFMA R140, -R110, R86, R140 ;  /* 0x000000566e8c722b */ /* 0x000fc8000000018c */
[----:B------:R-:W-:Y:S02]  /*cfd0*/  DFMA R68, R90, R120, R68 ;  /* 0x000000785a44722b */ /* 0x000fe40000000044 */
[----:B-1----:R-:W-:Y:S02]  /*cfe0*/  DMUL R118, R62, R118 ;  /* 0x000000763e767228 */ /* 0x002fe40000000000 */
[-C--:B------:R-:W-:Y:S02]  /*cff0*/  DFMA R138, R104, R120.reuse, R138 ;  /* 0x00000078688a722b */ /* 0x080fe4000000008a */
[----:B------:R-:W-:Y:S02]  /*d000*/  DFMA R140, R130, R120, R140 ;  /* 0x00000078828c722b */ /* 0x000fe4000000008c */
[----:B------:R-:W-:-:S04]  /*d010*/  DMUL R68, R66, R68 ;  /* 0x0000004442447228 */ /* 0x000fc80000000000 */
[C---:B------:R-:W-:Y:S02]  /*d020*/  DMUL R138, R66.reuse, R138 ;  /* 0x0000008a428a7228 */ /* 0x040fe40000000000 */
[----:B------:R-:W-:Y:S02]  /*d030*/  DMUL R140, R66, R140 ;  /* 0x0000008c428c7228 */ /* 0x000fe40000000000 */
[----:B0-----:R-:W-:Y:S02]  /*d040*/  DFMA R88, R68, R118, R88 ;  /* 0x000000764458722b */ /* 0x001fe40000000058 */
[----:B------:R-:W0:Y:S02]  /*d050*/  LDS.64 R68, [R27+-0x40] ;  /* 0xffffc0001b447984 */ /* 0x000e240000000a00 */
[----:B------:R-:W-:Y:S02]  /*d060*/  DFMA R136, R118, R138, R136 ;  /* 0x0000008a7688722b */ /* 0x000fe40000000088 */
[----:B------:R-:W-:Y:S01]  /*d070*/  DFMA R138, -R76, R82, RZ ;  /* 0x000000524c8a722b */ /* 0x000fe200000001ff */
[----:B------:R1:W-:Y:S04]  /*d080*/  STS.64 [R27+-0x50], R88 ;  /* 0xffffb0581b007388 */ /* 0x0003e80000000a00 */
[----:B------:R-:W-:Y:S03]  /*d090*/  STS.64 [R27+-0x48], R136 ;  /* 0xffffb8881b007388 */ /* 0x000fe60000000a00 */
[----:B------:R-:W-:Y:S01]  /*d0a0*/  DFMA R138, -R106, R84, R138 ;  /* 0x000000546a8a722b */ /* 0x000fe2000000018a */
[----:B------:R-:W-:Y:S01]  /*d0b0*/  LDS.64 R136, [R27+0x8] ;  /* 0x000008001b887984 */ /* 0x000fe20000000a00 */
[----:B-1----:R-:W-:-:S06]  /*d0c0*/  DFMA R88, -R78, R82, RZ ;  /* 0x000000524e58722b */ /* 0x002fcc00000001ff */
[----:B------:R-:W-:Y:S02]  /*d0d0*/  DFMA R138, -R124, R86, R138 ;  /* 0x000000567c8a722b */ /* 0x000fe4000000018a */
[----:B------:R-:W-:-:S06]  /*d0e0*/  DFMA R88, -R44, R84, R88 ;  /* 0x000000542c58722b */ /* 0x000fcc0000000158 */
[----:B------:R-:W-:Y:S02]  /*d0f0*/  DFMA R138, R30, R120, R138 ;  /* 0x000000781e8a722b */ /* 0x000fe4000000008a */
[----:B------:R-:W-:-:S06]  /*d100*/  DFMA R88, -R116, R86, R88 ;  /* 0x000000567458722b */ /* 0x000fcc0000000158 */
[----:B------:R-:W-:Y:S02]  /*d110*/  DMUL R138, R66, R138 ;  /* 0x0000008a428a7228 */ /* 0x000fe40000000000 */
[----:B0-----:R-:W-:Y:S01]  /*d120*/  DFMA R140, R118, R140, R68 ;  /* 0x0000008c768c722b */ /* 0x001fe20000000044 */
[----:B------:R-:W0:Y:S01]  /*d130*/  LDS.64 R68, [R27+-0x8] ;  /* 0xfffff8001b447984 */ /* 0x000e220000000a00 */
[----:B------:R-:W-:-:S05]  /*d140*/  DFMA R88, R32, R120, R88 ;  /* 0x000000782058722b */ /* 0x000fca0000000058 */
[----:B------:R1:W-:Y:S03]  /*d150*/  STS.64 [R27+-0x40], R140 ;  /* 0xffffc08c1b007388 */ /* 0x0003e60000000a00 */
[----:B------:R-:W-:Y:S02]  /*d160*/  DMUL R88, R66, R88 ;  /* 0x0000005842587228 */ /* 0x000fe40000000000 */
[----:B-1----:R-:W-:-:S08]  /*d170*/  DFMA R140, -R92, R82, RZ ;  /* 0x000000525c8c722b */ /* 0x002fd000000001ff */
[----:B------:R-:W-:-:S08]  /*d180*/  DFMA R140, -R38, R84, R140 ;  /* 0x00000054268c722b */ /* 0x000fd0000000018c */
[----:B------:R-:W-:Y:S02]  /*d190*/  DFMA R140, -R112, R86, R140 ;  /* 0x00000056708c722b */ /* 0x000fe4000000018c */
[----:B0-----:R-:W-:Y:S01]  /*d1a0*/  DFMA R68, R118, R138, R68 ;  /* 0x0000008a7644722b */ /* 0x001fe20000000044 */
[----:B------:R-:W0:Y:S05]  /*d1b0*/  LDS.64 R138, [R27] ;  /* 0x000000001b8a7984 */ /* 0x000e2a0000000a00 */
[----:B------:R-:W-:Y:S01]  /*d1c0*/  DFMA R140, R134, R120, R140 ;  /* 0x00000078868c722b */ /* 0x000fe2000000008c */
[----:B------:R-:W-:Y:S07]  /*d1d0*/  STS.64 [R27+-0x8], R68 ;  /* 0xfffff8441b007388 */ /* 0x000fee0000000a00 */
[----:B------:R-:W-:-:S02]  /*d1e0*/  DMUL R140, R66, R140 ;  /* 0x0000008c428c7228 */ /* 0x000fc40000000000 */
[----:B0-----:R-:W-:Y:S02]  /*d1f0*/  DFMA R138, R118, R88, R138 ;  /* 0x00000058768a722b */ /* 0x001fe4000000008a */
[----:B------:R-:W-:-:S05]  /*d200*/  DFMA R88, -R80, R82, RZ ;  /* 0x000000525058722b */ /* 0x000fca00000001ff */
[----:B------:R-:W-:Y:S03]  /*d210*/  STS.64 [R27], R138 ;  /* 0x0000008a1b007388 */ /* 0x000fe60000000a00 */
[----:B------:R-:W-:-:S08]  /*d220*/  DFMA R88, -R42, R84, R88 ;  /* 0x000000542a58722b */ /* 0x000fd00000000158 */
[----:B------:R-:W-:-:S08]  /*d230*/  DFMA R88, -R40, R86, R88 ;  /* 0x000000562858722b */ /* 0x000fd00000000158 */
[----:B------:R-:W-:-:S08]  /*d240*/  DFMA R88, R132, R120, R88 ;  /* 0x000000788458722b */ /* 0x000fd00000000058 */
[----:B------:R-:W-:-:S08]  /*d250*/  DMUL R88, R66, R88 ;  /* 0x0000005842587228 */ /* 0x000fd00000000000 */
[C---:B------:R-:W-:Y:S02]  /*d260*/  DFMA R136, R118.reuse, R88, R136 ;  /* 0x000000587688722b */ /* 0x040fe40000000088 */
[----:B------:R-:W0:Y:S05]  /*d270*/  LDS.64 R88, [R27+0x40] ;  /* 0x000040001b587984 */ /* 0x000e2a0000000a00 */
[----:B------:R-:W-:Y:S01]  /*d280*/  STS.64 [R27+0x8], R136 ;  /* 0x000008881b007388 */ /* 0x000fe20000000a00 */
[----:B0-----:R-:W-:Y:S02]  /*d290*/  DFMA R88, R118, R140, R88 ;  /* 0x0000008c7658722b */ /* 0x001fe40000000058 */
[----:B------:R-:W-:-:S02]  /*d2a0*/  DFMA R140, -R96, R82, RZ ;  /* 0x00000052608c722b */ /* 0x000fc400000001ff */
[----:B------:R-:W-:-:S03]  /*d2b0*/  DFMA R82, -R94, R82, RZ ;  /* 0x000000525e52722b */ /* 0x000fc600000001ff */
[----:B------:R-:W-:Y:S03]  /*d2c0*/  STS.64 [R27+0x40], R88 ;  /* 0x000040581b007388 */ /* 0x000fe60000000a00 */
[-C--:B------:R-:W-:Y:S02]  /*d2d0*/  DFMA R140, -R128, R84.reuse, R140 ;  /* 0x00000054808c722b */ /* 0x080fe4000000018c */
[----:B------:R-:W-:Y:S01]  /*d2e0*/  DFMA R82, -R36, R84, R82 ;  /* 0x000000542452722b */ /* 0x000fe20000000152 */
[----:B------:R-:W0:Y:S05]  /*d2f0*/  LDS.64 R84, [R27+0x48] ;  /* 0x000048001b547984 */ /* 0x000e2a0000000a00 */
[----:B------:R-:W-:-:S02]  /*d300*/  DFMA R140, -R126, R86, R140 ;  /* 0x000000567e8c722b */ /* 0x000fc4000000018c */
[----:B------:R-:W-:Y:S02]  /*d310*/  DFMA R86, -R34, R86, R82 ;  /* 0x000000562256722b */ /* 0x000fe40000000152 */
[----:B------:R-:W1:Y:S04]  /*d320*/  LDS.64 R82, [R27+0x50] ;  /* 0x000050001b527984 */ /* 0x000e680000000a00 */
[-C--:B------:R-:W-:Y:S02]  /*d330*/  DFMA R140, R22, R120.reuse, R140 ;  /* 0x00000078168c722b */ /* 0x080fe4000000008c */
[----:B------:R-:W-:-:S06]  /*d340*/  DFMA R86, R64, R120, R86 ;  /* 0x000000784056722b */ /* 0x000fcc0000000056 */
[C---:B------:R-:W-:Y:S02]  /*d350*/  DMUL R140, R66.reuse, R140 ;  /* 0x0000008c428c7228 */ /* 0x040fe40000000000 */
[----:B------:R-:W-:-:S06]  /*d360*/  DMUL R86, R66, R86 ;  /* 0x0000005642567228 */ /* 0x000fcc0000000000 */
[----:B0-----:R-:W-:-:S07]  /*d370*/  DFMA R84, R118, R140, R84 ;  /* 0x0000008c7654722b */ /* 0x001fce0000000054 */
[----:B------:R-:W-:Y:S01]  /*d380*/  STS.64 [R27+0x48], R84 ;  /* 0x000048541b007388 */ /* 0x000fe20000000a00 */
[----:B-1----:R-:W-:-:S07]  /*d390*/  DFMA R82, R118, R86, R82 ;  /* 0x000000567652722b */ /* 0x002fce0000000052 */
[----:B------:R0:W-:Y:S02]  /*d3a0*/  STS.64 [R27+0x50], R82 ;  /* 0x000050521b007388 */ /* 0x0001e40000000a00 */
[----:B0-----:R-:W-:Y:S01]  /*d3b0*/  VIADD R27, R27, 0x18 ;  /* 0x000000181b1b7836 */ /* 0x001fe20000000000 */
[----:B------:R-:W-:Y:S06]  /*d3c0*/  BRA.U UP0, `(.L_x_189) ;  /* 0xfffffff900887547 */ /* 0x000fec000b83ffff */
[----:B------:R-:W-:Y:S05]  /*d3d0*/  @P1 BRA `(.L_x_190) ;  /* 0xfffffff8002c1947 */ /* 0x000fea000383ffff */
.L_x_31:
[----:B------:R-:W-:-:S05]  /*d3e0*/  VIADD R24, R24, 0x1 ;  /* 0x0000000118187836 */ /* 0x000fca0000000000 */
[----:B------:R-:W-:-:S13]  /*d3f0*/  ISETP.NE.AND P1, PT, R24, 0x4, PT ;  /* 0x000000041800780c */ /* 0x000fda0003f25270 */
[----:B------:R-:W-:Y:S05]  /*d400*/  @P1 BRA `(.L_x_29) ;  /* 0xffffff68009c1947 */ /* 0x000fea000383ffff */
[----:B------:R-:W0:Y:S01]  /*d410*/  LDCU UR5, c[0x0][0x3e0] ;  /* 0x00007c00ff0577ac */ /* 0x000e220008000800 */
[----:B------:R-:W-:-:S04]  /*d420*/  IADD3 R197, PT, PT, R197, 0x1, RZ ;  /* 0x00000001c5c57810 */ /* 0x000fc80007ffe0ff */
[----:B0-----:R-:W-:-:S13]  /*d430*/  ISETP.NE.AND P0, PT, R197, UR5, PT ;  /* 0x00000005c5007c0c */ /* 0x001fda000bf05270 */
[----:B------:R-:W-:Y:S05]  /*d440*/  @P0 BRA `(.L_x_191) ;  /* 0xffffff5800800947 */ /* 0x000fea000383ffff */
.L_x_14:
[----:B------:R-:W0:Y:S01]  /*d450*/  LDCU UR5, c[0x0][0x408] ;  /* 0x00008100ff0577ac */ /* 0x000e220008000800 */
[----:B------:R-:W-:-:S05]  /*d460*/  VIADD R224, R224, 0x1 ;  /* 0x00000001e0e07836 */ /* 0x000fca0000000000 */
[----:B0-----:R-:W-:-:S13]  /*d470*/  ISETP.NE.AND P0, PT, R224, UR5, PT ;  /* 0x00000005e0007c0c */ /* 0x001fda000bf05270 */
[----:B------:R-:W-:Y:S05]  /*d480*/  @P0 BRA `(.L_x_192) ;  /* 0xffffff5400800947 */ /* 0x000fea000383ffff */
.L_x_9:
[----:B------:R-:W1:Y:S01]  /*d490*/  LDCU UR5, c[0x0][0x360] ;  /* 0x00006c00ff0577ac */ /* 0x000e620008000800 */
[----:B------:R-:W2:Y:S01]  /*d4a0*/  S2R R0, SR_TID.X ;  /* 0x0000000000007919 */ /* 0x000ea20000002100 */
[----:B------:R-:W-:Y:S01]  /*d4b0*/  BAR.SYNC.DEFER_BLOCKING 0x0 ;  /* 0x0000000000007b1d */ /* 0x000fe20000010000 */
[----:B-1----:R-:W-:-:S09]  /*d4c0*/  UISETP.GE.U32.AND UP0, UPT, UR5, 0x2, UPT ;  /* 0x000000020500788c */ /* 0x002fd2000bf06070 */
[----:B------:R-:W-:Y:S05]  /*d4d0*/  BRA.U !UP0, `(.L_x_193) ;  /* 0x00000015084c7547 */ /* 0x000fea000b800000 */
[----:B------:R-:W1:Y:S01]  /*d4e0*/  S2R R3, SR_CgaCtaId ;  /* 0x0000000000037919 */ /* 0x000e620000008800 */
[----:B0-----:R-:W-:-:S04]  /*d4f0*/  MOV R2, 0x400 ;  /* 0x0000040000027802 */ /* 0x001fc80000000f00 */
[----:B-1----:R-:W-:Y:S01]  /*d500*/  LEA R3, R3, R2, 0x18 ;  /* 0x0000000203037211 */ /* 0x002fe200078ec0ff */
[----:B------:R-:W-:-:S04]  /*d510*/  IMAD.U32 R2, RZ, RZ, UR5 ;  /* 0x00000005ff027e24 */ /* 0x000fc8000f8e00ff */
[----:B--2---:R-:W-:-:S07]  /*d520*/  IMAD R3, R0, 0x288, R3 ;  /* 0x0000028800037824 */ /* 0x004fce00078e0203 */
.L_x_196:
[----:B------:R-:W-:Y:S01]  /*d530*/  SHF.R.U32.HI R4, RZ, 0x1, R2 ;  /* 0x00000001ff047819 */ /* 0x000fe20000011602 */
[----:B------:R-:W-:Y:S03]  /*d540*/  BSSY.RECONVERGENT B0, `(.L_x_194) ;  /* 0x0000148000007945 */ /* 0x000fe60003800200 */
[----:B------:R-:W-:-:S13]  /*d550*/  ISETP.GE.U32.AND P0, PT, R0, R4, PT ;  /* 0x000000040000720c */ /* 0x000fda0003f06070 */
[----:B0-----:R-:W-:Y:S05]  /*d560*/  @P0 BRA `(.L_x_195) ;  /* 0x0000001400140947 */ /* 0x001fea0003800000 */
[----:B------:R-:W-:Y:S01]  /*d570*/  IMAD R5, R4, 0x288, R3 ;  /* 0x0000028804057824 */ /* 0x000fe200078e0203 */
[----:B------:R-:W-:Y:S04]  /*d580*/  LDS.64 R8, [R3] ;  /* 0x0000000003087984 */ /* 0x000fe80000000a00 */
[----:B------:R-:W0:Y:S04]  /*d590*/  LDS.64 R6, [R5] ;  /* 0x0000000005067984 */ /* 0x000e280000000a00 */
[----:B------:R-:W-:Y:S04]  /*d5a0*/  LDS.64 R10, [R3+0x8] ;  /* 0x00000800030a7984 */ /* 0x000fe80000000a00 */
[----:B------:R-:W-:Y:S04]  /*d5b0*/  LDS.64 R12, [R3+0x10] ;  /* 0x00001000030c7984 */ /* 0x000fe80000000a00 */
[----:B------:R-:W-:Y:S01]  /*d5c0*/  LDS.64 R14, [R3+0x18] ;  /* 0x00001800030e7984 */ /* 0x000fe20000000a00 */
[----:B0-----:R-:W-:-:S07]  /*d5d0*/  DADD R6, R6, R8 ;  /* 0x0000000006067229 */ /* 0x001fce0000000008 */
[----:B------:R-:W-:Y:S04]  /*d5e0*/  STS.64 [R3], R6 ;  /* 0x0000000603007388 */ /* 0x000fe80000000a00 */
[----:B------:R-:W0:Y:S02]  /*d5f0*/  LDS.64 R8, [R5+0x8] ;  /* 0x0000080005087984 */ /* 0x000e240000000a00 */
[----:B0-----:R-:W-:-:S07]  /*d600*/  DADD R8, R8, R10 ;  /* 0x0000000008087229 */ /* 0x001fce000000000a */
[----:B------:R-:W-:Y:S04]  /*d610*/  STS.64 [R3+0x8], R8 ;  /* 0x0000080803007388 */ /* 0x000fe80000000a00 */
[----:B------:R-:W0:Y:S02]  /*d620*/  LDS.64 R10, [R5+0x10] ;  /* 0x00001000050a7984 */ /* 0x000e240000000a00 */
[----:B0-----:R-:W-:-:S07]  /*d630*/  DADD R10, R10, R12 ;  /* 0x000000000a0a7229 */ /* 0x001fce000000000c */
[----:B------:R-:W-:Y:S04]  /*d640*/  STS.64 [R3+0x10], R10 ;  /* 0x0000100a03007388 */ /* 0x000fe80000000a00 */
[----:B------:R-:W0:Y:S02]  /*d650*/  LDS.64 R12, [R5+0x18] ;  /* 0x00001800050c7984 */ /* 0x000e240000000a00 */
[----:B0-----:R-:W-:Y:S02]  /*d660*/  DADD R12, R12, R14 ;  /* 0x000000000c0c7229 */ /* 0x001fe4000000000e */
[----:B------:R-:W-:Y:S05]  /*d670*/  LDS.64 R14, [R3+0x20] ;  /* 0x00002000030e7984 */ /* 0x000fea0000000a00 */
[----:B------:R-:W-:Y:S04]  /*d680*/  STS.64 [R3+0x18], R12 ;  /* 0x0000180c03007388 */ /* 0x000fe80000000a00 */
[----:B------:R-:W0:Y:S02]  /*d690*/  LDS.64 R6, [R5+0x20] ;  /* 0x0000200005067984 */ /* 0x000e240000000a00 */
[----:B0-----:R-:W-:-:S02]  /*d6a0*/  DADD R6, R6, R14 ;  /* 0x0000000006067229 */ /* 0x001fc4000000000e */
        /* <DEDUP_REMOVED lines=303> */
[----:B0-----:R-:W-:-:S07]  /*e9a0*/  DADD R6, R6, R14 ;  /* 0x0000000006067229 */ /* 0x001fce000000000e */
[----:B------:R0:W-:Y:S04]  /*e9b0*/  STS.64 [R3+0x280], R6 ;  /* 0x0002800603007388 */ /* 0x0001e80000000a00 */
.L_x_195:
[----:B------:R-:W-:Y:S05]  /*e9c0*/  BSYNC.RECONVERGENT B0 ;  /* 0x0000000000007941 */ /* 0x000fea0003800200 */
.L_x_194:
[----:B------:R-:W-:Y:S01]  /*e9d0*/  BAR.SYNC.DEFER_BLOCKING 0x0 ;  /* 0x0000000000007b1d */ /* 0x000fe20000010000 */
[----:B------:R-:W-:Y:S02]  /*e9e0*/  ISETP.GT.U32.AND P0, PT, R2, 0x3, PT ;  /* 0x000000030200780c */ /* 0x000fe40003f04070 */
[----:B------:R-:W-:-:S11]  /*e9f0*/  MOV R2, R4 ;  /* 0x0000000400027202 */ /* 0x000fd60000000f00 */
[----:B------:R-:W-:Y:S05]  /*ea00*/  @P0 BRA `(.L_x_196) ;  /* 0xffffffe800c80947 */ /* 0x000fea000383ffff */
.L_x_193:
[----:B--2---:R-:W-:-:S13]  /*ea10*/  ISETP.NE.AND P0, PT, R0, RZ, PT ;  /* 0x000000ff0000720c */ /* 0x004fda0003f05270 */
[----:B------:R-:W-:Y:S05]  /*ea20*/  @P0 EXIT ;  /* 0x000000000000094d */ /* 0x000fea0003800000 */
[----:B------:R-:W1:Y:S01]  /*ea30*/  S2UR UR6, SR_CTAID.Z ;  /* 0x00000000000679c3 */ /* 0x000e620000002700 */
[----:B------:R-:W2:Y:S01]  /*ea40*/  LDCU UR5, c[0x0][0x370] ;  /* 0x00006e00ff0577ac */ /* 0x000ea20008000800 */
[----:B------:R-:W-:Y:S01]  /*ea50*/  BSSY.RECONVERGENT B0, `(.L_x_197) ;  /* 0x0000008000007945 */ /* 0x000fe20003800200 */
[----:B------:R-:W-:Y:S01]  /*ea60*/  IMAD.MOV.U32 R66, RZ, RZ, RZ ;  /* 0x000000ffff427224 */ /* 0x000fe200078e00ff */
[----:B------:R-:W-:Y:S01]  /*ea70*/  MOV R34, 0xead0 ;  /* 0x0000ead000227802 */ /* 0x000fe20000000f00 */
[----:B------:R-:W1:Y:S01]  /*ea80*/  LDCU UR8, c[0x0][0x374] ;  /* 0x00006e80ff0877ac */ /* 0x000e620008000800 */
[----:B------:R-:W-:Y:S01]  /*ea90*/  IMAD.MOV.U32 R25, RZ, RZ, 0x40240000 ;  /* 0x40240000ff197424 */ /* 0x000fe200078e00ff */
[----:B------:R-:W-:Y:S01]  /*eaa0*/  UMOV UR7, 0xc02c0000 ;  /* 0xc02c000000077882 */ /* 0x000fe20000000000 */
[----:B-12---:R-:W-:-:S12]  /*eab0*/  UIMAD UR8, UR6, UR8, URZ ;  /* 0x00000008060872a4 */ /* 0x006fd8000f8e02ff */
[----:B0-----:R-:W-:Y:S05]  /*eac0*/  CALL.REL.NOINC `($_Z15kernelKinternalPddddddddPKdS1_S1_S1_iS1_S1_S1_S1_iS1_S1_S1_iidS1_S1_$__internal_accurate_pow) ;  /* 0x0000001c00ac7944 */ /* 0x001fea0003c00000 */
[----:B------:R-:W-:Y:S05]  /*ead0*/  BSYNC.RECONVERGENT B0 ;  /* 0x0000000000007941 */ /* 0x000fea0003800200 */
.L_x_197:
[----:B------:R-:W0:Y:S01]  /*eae0*/  S2UR UR4, SR_CTAID.Y ;  /* 0x00000000000479c3 */ /* 0x000e220000002600 */
[----:B------:R-:W-:Y:S01]  /*eaf0*/  UMOV UR7, 0x400 ;  /* 0x0000040000077882 */ /* 0x000fe20000000000 */
[-C--:B------:R-:W-:Y:S01]  /*eb00*/  LOP3.LUT R153, R153, R152.reuse, RZ, 0x3c, !PT ;  /* 0x0000009899997212 */ /* 0x080fe200078e3cff */
[----:B------:R-:W1:Y:S03]  /*eb10*/  LDCU UR18, c[0x0][0x3bc] ;  /* 0x00007780ff1277ac */ /* 0x000e660008000800 */
[C---:B------:R-:W-:Y:S02]  /*eb20*/  LOP3.LUT R152, R153.reuse, R152, RZ, 0x3c, !PT ;  /* 0x0000009899987212 */ /* 0x040fe400078e3cff */
[----:B------:R-:W2:Y:S02]  /*eb30*/  S2UR UR9, SR_CgaCtaId ;  /* 0x00000000000979c3 */ /* 0x000ea40000008800 */
[----:B------:R-:W-:-:S06]  /*eb40*/  LOP3.LUT R153, R153, R152, RZ, 0x3c, !PT ;  /* 0x0000009899997212 */ /* 0x000fcc00078e3cff */
[----:B------:R-:W3:Y:S08]  /*eb50*/  S2UR UR6, SR_CTAID.X ;  /* 0x00000000000679c3 */ /* 0x000ef00000002500 */
[----:B------:R-:W4:Y:S01]  /*eb60*/  LDC.64 R2, c[0x0][0x3b8] ;  /* 0x0000ee00ff027b82 */ /* 0x000f220000000a00 */
[----:B0-----:R-:W-:-:S04]  /*eb70*/  UIADD3 UR4, UPT, UPT, UR8, UR4, URZ ;  /* 0x0000000408047290 */ /* 0x001fc8000fffe0ff */
[----:B------:R-:W-:-:S03]  /*eb80*/  UIMAD UR4, UR4, 0x51, URZ ;  /* 0x00000051040478a4 */ /* 0x000fc6000f8e02ff */
[----:B------:R-:W0:Y:S01]  /*eb90*/  LDC.64 R4, c[0x0][0x380] ;  /* 0x0000e000ff047b82 */ /* 0x000e220000000a00 */
[----:B--2---:R-:W-:Y:S02]  /*eba0*/  ULEA UR7, UR9, UR7, 0x18 ;  /* 0x0000000709077291 */ /* 0x004fe4000f8ec0ff */
[----:B------:R-:W-:Y:S02]  /*ebb0*/  UIADD3 UR8, UPT, UPT, UR4, 0x1b, URZ ;  /* 0x0000001b04087890 */ /* 0x000fe4000fffe0ff */
[----:B------:R-:W-:Y:S02]  /*ebc0*/  UIADD3 UR14, UPT, UPT, UR7, 0x20, URZ ;  /* 0x00000020070e7890 */ /* 0x000fe4000fffe0ff */
[----:B------:R-:W-:Y:S02]  /*ebd0*/  UIADD3 UR7, UPT, UPT, UR4, 0x12, URZ ;  /* 0x0000001204077890 */ /* 0x000fe4000fffe0ff */
[----:B---3--:R-:W-:Y:S02]  /*ebe0*/  UIMAD UR15, UR6, 0x9, URZ ;  /* 0x00000009060f78a4 */ /* 0x008fe4000f8e02ff */
[----:B------:R-:W-:-:S02]  /*ebf0*/  UIADD3 UR6, UPT, UPT, UR4, 0x9, URZ ;  /* 0x0000000904067890 */ /* 0x000fc4000fffe0ff */
[----:B------:R-:W-:Y:S02]  /*ec00*/  UIADD3 UR9, UPT, UPT, UR4, 0x24, URZ ;  /* 0x0000002404097890 */ /* 0x000fe4000fffe0ff */
[----:B------:R-:W-:Y:S02]  /*ec10*/  UIADD3 UR10, UPT, UPT, UR4, 0x2d, URZ ;  /* 0x0000002d040a7890 */ /* 0x000fe4000fffe0ff */
[----:B------:R-:W-:Y:S02]  /*ec20*/  UIADD3 UR11, UPT, UPT, UR4, 0x36, URZ ;  /* 0x00000036040b7890 */ /* 0x000fe4000fffe0ff */
[----:B------:R-:W-:Y:S02]  /*ec30*/  UIADD3 UR12, UPT, UPT, UR4, 0x3f, URZ ;  /* 0x0000003f040c7890 */ /* 0x000fe4000fffe0ff */
[----:B------:R-:W-:Y:S02]  /*ec40*/  UIADD3 UR13, UPT, UPT, UR4, 0x48, URZ ;  /* 0x00000048040d7890 */ /* 0x000fe4000fffe0ff */
[----:B------:R-:W-:-:S02]  /*ec50*/  UIMAD UR6, UR6, UR5, UR15 ;  /* 0x00000005060672a4 */ /* 0x000fc4000f8e020f */
[----:B------:R-:W-:Y:S02]  /*ec60*/  UIMAD UR7, UR7, UR5, UR15 ;  /* 0x00000005070772a4 */ /* 0x000fe4000f8e020f */
[----:B------:R-:W-:Y:S02]  /*ec70*/  UIMAD UR8, UR8, UR5, UR15 ;  /* 0x00000005080872a4 */ /* 0x000fe4000f8e020f */
[----:B------:R-:W-:Y:S01]  /*ec80*/  UIMAD UR9, UR9, UR5, UR15 ;  /* 0x00000005090972a4 */ /* 0x000fe2000f8e020f */
[----:B------:R-:W-:Y:S01]  /*ec90*/  IMAD.U32 R9, RZ, RZ, UR6 ;  /* 0x00000006ff097e24 */ /* 0x000fe2000f8e00ff */
[----:B------:R-:W-:Y:S01]  /*eca0*/  UIMAD UR10, UR10, UR5, UR15 ;  /* 0x000000050a0a72a4 */ /* 0x000fe2000f8e020f */
[----:B------:R-:W-:Y:S01]  /*ecb0*/  IMAD.U32 R11, RZ, RZ, UR7 ;  /* 0x00000007ff0b7e24 */ /* 0x000fe2000f8e00ff */
[----:B------:R-:W-:Y:S01]  /*ecc0*/  UIMAD UR11, UR11, UR5, UR15 ;  /* 0x000000050b0b72a4 */ /* 0x000fe2000f8e020f */
[----:B------:R-:W-:Y:S01]  /*ecd0*/  MOV R13, UR8 ;  /* 0x00000008000d7c02 */ /* 0x000fe20008000f00 */
[----:B------:R-:W-:Y:S01]  /*ece0*/  UIMAD UR12, UR12, UR5, UR15 ;  /* 0x000000050c0c72a4 */ /* 0x000fe2000f8e020f */
[----:B------:R-:W-:Y:S01]  /*ecf0*/  IMAD.U32 R15, RZ, RZ, UR9 ;  /* 0x00000009ff0f7e24 */ /* 0x000fe2000f8e00ff */
[----:B------:R-:W-:Y:S01]  /*ed00*/  UIMAD UR13, UR13, UR5, UR15 ;  /* 0x000000050d0d72a4 */ /* 0x000fe2000f8e020f */
[----:B------:R-:W-:Y:S01]  /*ed10*/  IMAD.U32 R17, RZ, RZ, UR10 ;  /* 0x0000000aff117e24 */ /* 0x000fe2000f8e00ff */
[----:B------:R-:W-:Y:S01]  /*ed20*/  UIMAD UR4, UR4, UR5, UR15 ;  /* 0x00000005040472a4 */ /* 0x000fe2000f8e020f */
[----:B------:R-:W-:Y:S01]  /*ed30*/  MOV R19, UR11 ;  /* 0x0000000b00137c02 */ /* 0x000fe20008000f00 */
[----:B------:R-:W-:-:S02]  /*ed40*/  IMAD.U32 R21, RZ, RZ, UR12 ;  /* 0x0000000cff157e24 */ /* 0x000fc4000f8e00ff */
[----:B------:R-:W-:Y:S02]  /*ed50*/  IMAD.U32 R23, RZ, RZ, UR13 ;  /* 0x0000000dff177e24 */ /* 0x000fe4000f8e00ff */
[----:B------:R-:W-:Y:S01]  /*ed60*/  MOV R7, UR4 ;  /* 0x0000000400077c02 */ /* 0x000fe20008000f00 */
[----:B-1--4-:R-:W-:-:S06]  /*ed70*/  UMOV UR4, 0x20 ;  /* 0x0000002000047882 */ /* 0x012fcc0000000000 */
.L_x_225:
[----:B-1----:R-:W1:Y:S01]  /*ed80*/  LDS.64 R88, [UR14+-0x20] ;  /* 0xffffe00eff587984 */ /* 0x002e620008000a00 */
[----:B------:R-:W-:Y:S01]  /*ed90*/  BSSY.RECONVERGENT B1, `(.L_x_198) ;  /* 0x000001a000017945 */ /* 0x000fe20003800200 */
[----:B-1----:R-:W-:-:S14]  /*eda0*/  DSETP.GT.AND P0, PT, |R88|, R152, PT ;  /* 0x000000985800722a */ /* 0x002fdc0003f04200 */
[----:B0-234-:R-:W-:Y:S05]  /*edb0*/  @!P0 BRA `(.L_x_199) ;  /* 0x00000000005c8947 */ /* 0x01dfea0003800000 */
[----:B------:R-:W1:Y:S01]  /*edc0*/  MUFU.RCP64H R25, UR18 ;  /* 0x0000001200197d08 */ /* 0x000e620008001800 */
[----:B------:R-:W-:Y:S02]  /*edd0*/  MOV R24, 0x1 ;  /* 0x0000000100187802 */ /* 0x000fe40000000f00 */
[----:B------:R-:W-:-:S04]  /*ede0*/  FSETP.GEU.AND P1, PT, |R89|, 6.5827683646048100446e-37, PT ;  /* 0x036000005900780b */ /* 0x000fc80003f2e200 */
        /* <DEDUP_REMOVED lines=11> */
[----:B------:R-:W1:Y:S01]  /*eea0*/  LDCU.64 UR6, c[0x0][0x3b8] ;  /* 0x00007700ff0677ac */ /* 0x000e620008000a00 */
[----:B------:R-:W-:Y:S01]  /*eeb0*/  MOV R25, 0xeef0 ;  /* 0x0000eef000197802 */ /* 0x000fe20000000f00 */
[----:B-1----:R-:W-:Y:S02]  /*eec0*/  IMAD.U32 R82, RZ, RZ, UR6 ;  /* 0x00000006ff527e24 */ /* 0x002fe4000f8e00ff */
[----:B------:R-:W-:-:S07]  /*eed0*/  IMAD.U32 R83, RZ, RZ, UR7 ;  /* 0x00000007ff537e24 */ /* 0x000fce000f8e00ff */
[----:B0-----:R-:W-:Y:S05]  /*eee0*/  CALL.REL.NOINC `($__internal_1_$__cuda_sm20_div_rn_f64_full) ;  /* 0x00000010006c7944 */ /* 0x001fea0003c00000 */
.L_x_200:
[----:B0-----:R-:W-:-:S05]  /*eef0*/  IMAD.WIDE.U32 R24, R7, 0x8, R4 ;  /* 0x0000000807187825 */ /* 0x001fca00078e0004 */
[----:B------:R-:W2:Y:S02]  /*ef00*/  LDG.E.64 R26, desc[UR16][R24.64] ;  /* 0x00000010181a7981 */ /* 0x000ea4000c1e1b00 */
[----:B--2---:R-:W-:-:S07]  /*ef10*/  DADD R26, R26, R120 ;  /* 0x000000001a1a7229 */ /* 0x004fce0000000078 */
[----:B------:R1:W-:Y:S04]  /*ef20*/  STG.E.64 desc[UR16][R24.64], R26 ;  /* 0x0000001a18007986 */ /* 0x0003e8000c101b10 */
.L_x_199:
[----:B------:R-:W-:Y:S05]  /*ef30*/  BSYNC.RECONVERGENT B1 ;  /* 0x0000000000017941 */ /* 0x000fea0003800200 */
.L_x_198:
[----:B------:R-:W2:Y:S01]  /*ef40*/  LDS.64 R88, [UR14+-0x18] ;  /* 0xffffe80eff587984 */ /* 0x000ea20008000a00 */
[----:B------:R-:W-:Y:S01]  /*ef50*/  BSSY.RECONVERGENT B1, `(.L_x_201) ;  /* 0x000001a000017945 */ /* 0x000fe20003800200 */
[----:B--2---:R-:W-:-:S14]  /*ef60*/  DSETP.GT.AND P0, PT, |R88|, R152, PT ;  /* 0x000000985800722a */ /* 0x004fdc0003f04200 */
[----:B------:R-:W-:Y:S05]  /*ef70*/  @!P0 BRA `(.L_x_202) ;  /* 0x00000000005c8947 */ /* 0x000fea0003800000 */
[----:B-1----:R-:W1:Y:S01]  /*ef80*/  MUFU.RCP64H R25, UR18 ;  /* 0x0000001200197d08 */ /* 0x002e620008001800 */
        /* <DEDUP_REMOVED lines=18> */
.L_x_203:
[----:B0-----:R-:W-:-:S05]  /*f0b0*/  IMAD.WIDE.U32 R24, R9, 0x8, R4 ;  /* 0x0000000809187825 */ /* 0x001fca00078e0004 */
[----:B------:R-:W2:Y:S02]  /*f0c0*/  LDG.E.64 R26, desc[UR16][R24.64] ;  /* 0x00000010181a7981 */ /* 0x000ea4000c1e1b00 */
[----:B--2---:R-:W-:-:S07]  /*f0d0*/  DADD R26, R26, R120 ;  /* 0x000000001a1a7229 */ /* 0x004fce0000000078 */
[----:B------:R2:W-:Y:S04]  /*f0e0*/  STG.E.64 desc[UR16][R24.64], R26 ;  /* 0x0000001a18007986 */ /* 0x0005e8000c101b10 */
.L_x_202:
[----:B------:R-:W-:Y:S05]  /*f0f0*/  BSYNC.RECONVERGENT B1 ;  /* 0x0000000000017941 */ /* 0x000fea0003800200 */
.L_x_201:
[----:B------:R-:W3:Y:S01]  /*f100*/  LDS.64 R88, [UR14+-0x10] ;  /* 0xfffff00eff587984 */ /* 0x000ee20008000a00 */
[----:B------:R-:W-:Y:S01]  /*f110*/  BSSY.RECONVERGENT B1, `(.L_x_204) ;  /* 0x000001a000017945 */ /* 0x000fe20003800200 */
[----:B---3--:R-:W-:-:S14]  /*f120*/  DSETP.GT.AND P0, PT, |R88|, R152, PT ;  /* 0x000000985800722a */ /* 0x008fdc0003f04200 */
[----:B------:R-:W-:Y:S05]  /*f130*/  @!P0 BRA `(.L_x_205) ;  /* 0x00000000005c8947 */ /* 0x000fea0003800000 */
[----:B-12---:R-:W1:Y:S01]  /*f140*/  MUFU.RCP64H R25, UR18 ;  /* 0x0000001200197d08 */ /* 0x006e620008001800 */
        /* <DEDUP_REMOVED lines=18> */
.L_x_206:
[----:B0-----:R-:W-:-:S05]  /*f270*/  IMAD.WIDE.U32 R24, R11, 0x8, R4 ;  /* 0x000000080b187825 */ /* 0x001fca00078e0004 */
[----:B------:R-:W2:Y:S02]  /*f280*/  LDG.E.64 R26, desc[UR16][R24.64] ;  /* 0x00000010181a7981 */ /* 0x000ea4000c1e1b00 */
[----:B--2---:R-:W-:-:S07]  /*f290*/  DADD R26, R26, R120 ;  /* 0x000000001a1a7229 */ /* 0x004fce0000000078 */
[----:B------:R3:W-:Y:S04]  /*f2a0*/  STG.E.64 desc[UR16][R24.64], R26 ;  /* 0x0000001a18007986 */ /* 0x0007e8000c101b10 */
.L_x_205:
[----:B------:R-:W-:Y:S05]  /*f2b0*/  BSYNC.RECONVERGENT B1 ;  /* 0x0000000000017941 */ /* 0x000fea0003800200 */
.L_x_204:
[----:B------:R-:W4:Y:S01]  /*f2c0*/  LDS.64 R88, [UR14+-0x8] ;  /* 0xfffff80eff587984 */ /* 0x000f220008000a00 */
[----:B------:R-:W-:Y:S01]  /*f2d0*/  BSSY.RECONVERGENT B1, `(.L_x_207) ;  /* 0x000001a000017945 */ /* 0x000fe20003800200 */
[----:B----4-:R-:W-:-:S14]  /*f2e0*/  DSETP.GT.AND P0, PT, |R88|, R152, PT ;  /* 0x000000985800722a */ /* 0x010fdc0003f04200 */
[----:B------:R-:W-:Y:S05]  /*f2f0*/  @!P0 BRA `(.L_x_208) ;  /* 0x00000000005c8947 */ /* 0x000fea0003800000 */
[----:B-123--:R-:W1:Y:S01]  /*f300*/  MUFU.RCP64H R25, UR18 ;  /* 0x0000001200197d08 */ /* 0x00ee620008001800 */
        /* <DEDUP_REMOVED lines=18> */
.L_x_209:
[----:B0-----:R-:W-:-:S05]  /*f430*/  IMAD.WIDE.U32 R24, R13, 0x8, R4 ;  /* 0x000000080d187825 */ /* 0x001fca00078e0004 */
[----:B------:R-:W2:Y:S02]  /*f440*/  LDG.E.64 R26, desc[UR16][R24.64] ;  /* 0x00000010181a7981 */ /* 0x000ea4000c1e1b00 */
[----:B--2---:R-:W-:-:S07]  /*f450*/  DADD R26, R26, R120 ;  /* 0x000000001a1a7229 */ /* 0x004fce0000000078 */
[----:B------:R4:W-:Y:S04]  /*f460*/  STG.E.64 desc[UR16][R24.64], R26 ;  /* 0x0000001a18007986 */ /* 0x0009e8000c101b10 */
.L_x_208:
[----:B------:R-:W-:Y:S05]  /*f470*/  BSYNC.RECONVERGENT B1 ;  /* 0x0000000000017941 */ /* 0x000fea0003800200 */
.L_x_207:
[----:B------:R-:W5:Y:S01]  /*f480*/  LDS.64 R88, [UR14] ;  /* 0x0000000eff587984 */ /* 0x000f620008000a00 */
[----:B------:R-:W-:Y:S01]  /*f490*/  BSSY.RECONVERGENT B1, `(.L_x_210) ;  /* 0x000001a000017945 */ /* 0x000fe20003800200 */
[----:B-----5:R-:W-:-:S14]  /*f4a0*/  DSETP.GT.AND P0, PT, |R88|, R152, PT ;  /* 0x000000985800722a */ /* 0x020fdc0003f04200 */
[----:B------:R-:W-:Y:S05]  /*f4b0*/  @!P0 BRA `(.L_x_211) ;  /* 0x00000000005c8947 */ /* 0x000fea0003800000 */
[----:B-1234-:R-:W1:Y:S01]  /*f4c0*/  MUFU.RCP64H R25, UR18 ;  /* 0x0000001200197d08 */ /* 0x01ee620008001800 */
        /* <DEDUP_REMOVED lines=18> */
.L_x_212:
[----:B0-----:R-:W-:-:S05]  /*f5f0*/  IMAD.WIDE.U32 R24, R15, 0x8, R4 ;  /* 0x000000080f187825 */ /* 0x001fca00078e0004 */
[----:B------:R-:W2:Y:S02]  /*f600*/  LDG.E.64 R26, desc[UR16][R24.64] ;  /* 0x00000010181a7981 */ /* 0x000ea4000c1e1b00 */
[----:B--2---:R-:W-:-:S07]  /*f610*/  DADD R26, R26, R120 ;  /* 0x000000001a1a7229 */ /* 0x004fce0000000078 */
[----:B------:R0:W-:Y:S04]  /*f620*/  STG.E.64 desc[UR16][R24.64], R26 ;  /* 0x0000001a18007986 */ /* 0x0001e8000c101b10 */
.L_x_211:
[----:B------:R-:W-:Y:S05]  /*f630*/  BSYNC.RECONVERGENT B1 ;  /* 0x0000000000017941 */ /* 0x000fea0003800200 */
.L_x_210:
[----:B------:R-:W5:Y:S01]  /*f640*/  LDS.64 R88, [UR14+0x8] ;  /* 0x0000080eff587984 */ /* 0x000f620008000a00 */
[----:B------:R-:W-:Y:S01]  /*f650*/  BSSY.RECONVERGENT B1, `(.L_x_213) ;  /* 0x000001a000017945 */ /* 0x000fe20003800200 */
[----:B-----5:R-:W-:-:S14]  /*f660*/  DSETP.GT.AND P0, PT, |R88|, R152, PT ;  /* 0x000000985800722a */ /* 0x020fdc0003f04200 */
[----:B------:R-:W-:Y:S05]  /*f670*/  @!P0 BRA `(.L_x_214) ;  /* 0x00000000005c8947 */ /* 0x000fea0003800000 */
[----:B01234-:R-:W0:Y:S01]  /*f680*/  MUFU.RCP64H R25, UR18 ;  /* 0x0000001200197d08 */ /* 0x01fe220008001800 */
[----:B------:R-:W-:Y:S02]  /*f690*/  MOV R24, 0x1 ;  /* 0x0000000100187802 */ /* 0x000fe40000000f00 */
        /* <DEDUP_REMOVED lines=13> */
[----:B------:R-:W-:Y:S01]  /*f770*/  MOV R25, 0xf7b0 ;  /* 0x0000f7b000197802 */ /* 0x000fe20000000f00 */
[----:B0-----:R-:W-:Y:S02]  /*f780*/  IMAD.U32 R82, RZ, RZ, UR6 ;  /* 0x00000006ff527e24 */ /* 0x001fe4000f8e00ff */
[----:B------:R-:W-:-:S07]  /*f790*/  IMAD.U32 R83, RZ, RZ, UR7 ;  /* 0x00000007ff537e24 */ /* 0x000fce000f8e00ff */
[----:B------:R-:W-:Y:S05]  /*f7a0*/  CALL.REL.NOINC `($__internal_1_$__cuda_sm20_div_rn_f64_full) ;  /* 0x00000008003c7944 */ /* 0x000fea0003c00000 */
.L_x_215:
[----:B------:R-:W-:-:S05]  /*f7b0*/  IMAD.WIDE.U32 R24, R17, 0x8, R4 ;  /* 0x0000000811187825 */ /* 0x000fca00078e0004 */
[----:B------:R-:W2:Y:S02]  /*f7c0*/  LDG.E.64 R26, desc[UR16][R24.64] ;  /* 0x00000010181a7981 */ /* 0x000ea4000c1e1b00 */
[----:B--2---:R-:W-:-:S07]  /*f7d0*/  DADD R26, R26, R120 ;  /* 0x000000001a1a7229 */ /* 0x004fce0000000078 */
[----:B------:R0:W-:Y:S04]  /*f7e0*/  STG.E.64 desc[UR16][R24.64], R26 ;  /* 0x0000001a18007986 */ /* 0x0001e8000c101b10 */
.L_x_214:
[----:B------:R-:W-:Y:S05]  /*f7f0*/  BSYNC.RECONVERGENT B1 ;  /* 0x0000000000017941 */ /* 0x000fea0003800200 */
.L_x_213:
        /* <DEDUP_REMOVED lines=23> */
.L_x_218:
[----:B------:R-:W-:-:S05]  /*f970*/  IMAD.WIDE.U32 R24, R19, 0x8, R4 ;  /* 0x0000000813187825 */ /* 0x000fca00078e0004 */
[----:B------:R-:W2:Y:S02]  /*f980*/  LDG.E.64 R26, desc[UR16][R24.64] ;  /* 0x00000010181a7981 */ /* 0x000ea4000c1e1b00 */
[----:B--2---:R-:W-:-:S07]  /*f990*/  DADD R26, R26, R120 ;  /* 0x000000001a1a7229 */ /* 0x004fce0000000078 */
[----:B------:R0:W-:Y:S04]  /*f9a0*/  STG.E.64 desc[UR16][R24.64], R26 ;  /* 0x0000001a18007986 */ /* 0x0001e8000c101b10 */
.L_x_217:
[----:B------:R-:W-:Y:S05]  /*f9b0*/  BSYNC.RECONVERGENT B1 ;  /* 0x0000000000017941 */ /* 0x000fea0003800200 */
.L_x_216:
        /* <DEDUP_REMOVED lines=23> */
.L_x_221:
[----:B------:R-:W-:-:S05]  /*fb30*/  IMAD.WIDE.U32 R24, R21, 0x8, R4 ;  /* 0x0000000815187825 */ /* 0x000fca00078e0004 */
[----:B------:R-:W2:Y:S02]  /*fb40*/  LDG.E.64 R26, desc[UR16][R24.64] ;  /* 0x00000010181a7981 */ /* 0x000ea4000c1e1b00 */
[----:B--2---:R-:W-:-:S07]  /*fb50*/  DADD R26, R26, R120 ;  /* 0x000000001a1a7229 */ /* 0x004fce0000000078 */
[----:B------:R0:W-:Y:S04]  /*fb60*/  STG.E.64 desc[UR16][R24.64], R26 ;  /* 0x0000001a18007986 */ /* 0x0001e8000c101b10 */
.L_x_220:
[----:B------:R-:W-:Y:S05]  /*fb70*/  BSYNC.RECONVERGENT B1 ;  /* 0x0000000000017941 */ /* 0x000fea0003800200 */
.L_x_219:
        /* <DEDUP_REMOVED lines=23> */
.L_x_224:
[----:B------:R-:W-:-:S05]  /*fcf0*/  IMAD.WIDE.U32 R24, R23, 0x8, R4 ;  /* 0x0000000817187825 */ /* 0x000fca00078e0004 */
[----:B------:R-:W2:Y:S02]  /*fd00*/  LDG.E.64 R26, desc[UR16][R24.64] ;  /* 0x00000010181a7981 */ /* 0x000ea4000c1e1b00 */
[----:B--2---:R-:W-:-:S07]  /*fd10*/  DADD R26, R26, R120 ;  /* 0x000000001a1a7229 */ /* 0x004fce0000000078 */
[----:B------:R0:W-:Y:S04]  /*fd20*/  STG.E.64 desc[UR16][R24.64], R26 ;  /* 0x0000001a18007986 */ /* 0x0001e8000c101b10 */
.L_x_223:
[----:B------:R-:W-:Y:S05]  /*fd30*/  BSYNC.RECONVERGENT B1 ;  /* 0x0000000000017941 */ /* 0x000fea0003800200 */
.L_x_222:
[----:B------:R-:W-:Y:S01]  /*fd40*/  UIADD3 UR4, UPT, UPT, UR4, 0x48, URZ ;  /* 0x0000004804047890 */ /* 0x000fe2000fffe0ff */
[----:B------:R-:W-:Y:S01]  /*fd50*/  IADD3 R7, PT, PT, R7, 0x1, RZ ;  /* 0x0000000107077810 */ /* 0x000fe20007ffe0ff */
[----:B------:R-:W-:Y:S01]  /*fd60*/  VIADD R9, R9, 0x1 ;  /* 0x0000000109097836 */ /* 0x000fe20000000000 */
[----:B------:R-:W-:Y:S01]  /*fd70*/  IADD3 R13, PT, PT, R13, 0x1, RZ ;  /* 0x000000010d0d7810 */ /* 0x000fe20007ffe0ff */
[----:B------:R-:W-:Y:S01]  /*fd80*/  UISETP.NE.AND UP0, UPT, UR4, 0x2a8, UPT ;  /* 0x000002a80400788c */ /* 0x000fe2000bf05270 */
[----:B------:R-:W-:Y:S01]  /*fd90*/  VIADD R11, R11, 0x1 ;  /* 0x000000010b0b7836 */ /* 0x000fe20000000000 */
[----:B------:R-:W-:Y:S01]  /*fda0*/  IADD3 R19, PT, PT, R19, 0x1, RZ ;  /* 0x0000000113137810 */ /* 0x000fe20007ffe0ff */
[----:B------:R-:W-:Y:S01]  /*fdb0*/  VIADD R15, R15, 0x1 ;  /* 0x000000010f0f7836 */ /* 0x000fe20000000000 */
[----:B------:R-:W-:Y:S01]  /*fdc0*/  UIADD3 UR14, UPT, UPT, UR14, 0x48, URZ ;  /* 0x000000480e0e7890 */ /* 0x000fe2000fffe0ff */
[----:B------:R-:W-:Y:S02]  /*fdd0*/  VIADD R17, R17, 0x1 ;  /* 0x0000000111117836 */ /* 0x000fe40000000000 */
[----:B------:R-:W-:-:S02]  /*fde0*/  VIADD R21, R21, 0x1 ;  /* 0x0000000115157836 */ /* 0x000fc40000000000 */
[----:B------:R-:W-:Y:S01]  /*fdf0*/  VIADD R23, R23, 0x1 ;  /* 0x0000000117177836 */ /* 0x000fe20000000000 */
[----:B------:R-:W-:Y:S06]  /*fe00*/  BRA.U UP0, `(.L_x_225) ;  /* 0xffffffed00dc7547 */ /* 0x000fec000b83ffff */
[----:B------:R-:W-:Y:S05]  /*fe10*/  EXIT ;  /* 0x000000000000794d */ /* 0x000fea0003800000 */
        .weak           $__internal_0_$__cuda_sm20_dblrcp_rn_slowpath_v3
        .type           $__internal_0_$__cuda_sm20_dblrcp_rn_slowpath_v3,@function
        .size           $__internal_0_$__cuda_sm20_dblrcp_rn_slowpath_v3,($__internal_1_$__cuda_sm20_div_rn_f64_full - $__internal_0_$__cuda_sm20_dblrcp_rn_slowpath_v3)
$__internal_0_$__cuda_sm20_dblrcp_rn_slowpath_v3:
[----:B------:R-:W-:Y:S01]  /*fe20*/  DSETP.GTU.AND P5, PT, |R82|, +INF , PT ;  /* 0x7ff000005200742a */ /* 0x000fe20003fac200 */
[----:B------:R-:W-:-:S13]  /*fe30*/  BSSY.RECONVERGENT B1, `(.L_x_226) ;  /* 0x0000023000017945 */ /* 0x000fda0003800200 */
[----:B------:R-:W-:Y:S05]  /*fe40*/  @P5 BRA `(.L_x_227) ;  /* 0x00000000007c5947 */ /* 0x000fea0003800000 */
[----:B------:R-:W-:-:S04]  /*fe50*/  LOP3.LUT R87, R83, 0x7fffffff, RZ, 0xc0, !PT ;  /* 0x7fffffff53577812 */ /* 0x000fc800078ec0ff */
[----:B------:R-:W-:-:S04]  /*fe60*/  IADD3 R84, PT, PT, R87, -0x1, RZ ;  /* 0xffffffff57547810 */ /* 0x000fc80007ffe0ff */
[----:B------:R-:W-:-:S13]  /*fe70*/  ISETP.GE.U32.AND P5, PT, R84, 0x7fefffff, PT ;  /* 0x7fefffff5400780c */ /* 0x000fda0003fa6070 */
[----:B------:R-:W-:Y:S01]  /*fe80*/  @P5 LOP3.LUT R85, R83, 0x7ff00000, RZ, 0x3c, !PT ;  /* 0x7ff0000053555812 */ /* 0x000fe200078e3cff */
[----:B------:R-:W-:Y:S01]  /*fe90*/  @P5 IMAD.MOV.U32 R84, RZ, RZ, RZ ;  /* 0x000000ffff545224 */ /* 0x000fe200078e00ff */
[----:B------:R-:W-:Y:S06]  /*fea0*/  @P5 BRA `(.L_x_228) ;  /* 0x00000000006c5947 */ /* 0x000fec0003800000 */
[----:B------:R-:W-:-:S13]  /*feb0*/  ISETP.GE.U32.AND P5, PT, R87, 0x1000001, PT ;  /* 0x010000015700780c */ /* 0x000fda0003fa6070 */
[----:B------:R-:W-:Y:S05]  /*fec0*/  @!P5 BRA `(.L_x_229) ;  /* 0x000000000034d947 */ /* 0x000fea0003800000 */
[----:B------:R-:W-:Y:S01]  /*fed0*/  VIADD R85, R83, 0xc0200000 ;  /* 0xc020000053557836 */ /* 0x000fe20000000000 */
[----:B------:R-:W-:-:S03]  /*fee0*/  MOV R84, R82 ;  /* 0x0000005200547202 */ /* 0x000fc60000000f00 */
[----:B------:R-:W0:Y:S03]  /*fef0*/  MUFU.RCP64H R87, R85 ;  /* 0x0000005500577308 */ /* 0x000e260000001800 */
[----:B0-----:R-:W-:-:S08]  /*ff00*/  DFMA R88, -R84, R86, 1 ;  /* 0x3ff000005458742b */ /* 0x001fd00000000156 */
[----:B------:R-:W-:-:S08]  /*ff10*/  DFMA R88, R88, R88, R88 ;  /* 0x000000585858722b */ /* 0x000fd00000000058 */
[----:B------:R-:W-:-:S08]  /*ff20*/  DFMA R86, R86, R88, R86 ;  /* 0x000000585656722b */ /* 0x000fd00000000056 */
[----:B------:R-:W-:-:S08]  /*ff30*/  DFMA R84, -R84, R86, 1 ;  /* 0x3ff000005454742b */ /* 0x000fd00000000156 */
[----:B------:R-:W-:-:S08]  /*ff40*/  DFMA R84, R86, R84, R86 ;  /* 0x000000545654722b */ /* 0x000fd00000000056 */
[----:B------:R-:W-:-:S08]  /*ff50*/  DMUL R84, R84, 2.2250738585072013831e-308 ;  /* 0x0010000054547828 */ /* 0x000fd00000000000 */
[----:B------:R-:W-:-:S08]  /*ff60*/  DFMA R82, -R82, R84, 1 ;  /* 0x3ff000005252742b */ /* 0x000fd00000000154 */
[----:B------:R-:W-:-:S08]  /*ff70*/  DFMA R82, R82, R82, R82 ;  /* 0x000000525252722b */ /* 0x000fd00000000052 */
[----:B------:R-:W-:Y:S01]  /*ff80*/  DFMA R84, R84, R82, R84 ;  /* 0x000000525454722b */ /* 0x000fe20000000054 */
[----:B------:R-:W-:Y:S10]  /*ff90*/  BRA `(.L_x_228) ;  /* 0x0000000000307947 */ /* 0x000ff40003800000 */
.L_x_229:
[----:B------:R-:W-:Y:S01]  /*ffa0*/  DMUL R82, R82, 8.11296384146066816958e+31 ;  /* 0x4690000052527828 */ /* 0x000fe20000000000 */
[----:B------:R-:W-:-:S05]  /*ffb0*/  IMAD.MOV.U32 R84, RZ, RZ, R86 ;  /* 0x000000ffff547224 */ /* 0x000fca00078e0056 */
[----:B------:R-:W0:Y:S02]  /*ffc0*/  MUFU.RCP64H R85, R83 ;  /* 0x0000005300557308 */ /* 0x000e240000001800 */
[----:B0-----:R-:W-:-:S08]  /*ffd0*/  DFMA R86, -R82, R84, 1 ;  /* 0x3ff000005256742b */ /* 0x001fd00000000154 */
[----:B------:R-:W-:-:S08]  /*ffe0*/  DFMA R86, R86, R86, R86 ;  /* 0x000000565656722b */ /* 0x000fd00000000056 */
[----:B------:R-:W-:-:S08]  /*fff0*/  DFMA R86, R84, R86, R84 ;  /* 0x000000565456722b */ /* 0x000fd00000000054 */
[----:B------:R-:W-:-:S08]  /*10000*/  DFMA R82, -R82, R86, 1 ;  /* 0x3ff000005252742b */ /* 0x000fd00000000156 */
[----:B------:R-:W-:-:S08]  /*10010*/  DFMA R82, R86, R82, R86 ;  /* 0x000000525652722b */ /* 0x000fd00000000056 */
[----:B------:R-:W-:Y:S01]  /*10020*/  DMUL R84, R82, 8.11296384146066816958e+31 ;  /* 0x4690000052547828 */ /* 0x000fe20000000000 */
[----:B------:R-:W-:Y:S10]  /*10030*/  BRA `(.L_x_228) ;  /* 0x0000000000087947 */ /* 0x000ff40003800000 */
.L_x_227:
[----:B------:R-:W-:Y:S01]  /*10040*/  LOP3.LUT R85, R83, 0x80000, RZ, 0xfc, !PT ;  /* 0x0008000053557812 */ /* 0x000fe200078efcff */
[----:B------:R-:W-:-:S07]  /*10050*/  IMAD.MOV.U32 R84, RZ, RZ, R82 ;  /* 0x000000ffff547224 */ /* 0x000fce00078e0052 */
.L_x_228:
[----:B------:R-:W-:Y:S05]  /*10060*/  BSYNC.RECONVERGENT B1 ;  /* 0x0000000000017941 */ /* 0x000fea0003800200 */
.L_x_226:
[----:B------:R-:W-:Y:S01]  /*10070*/  MOV R82, R25 ;  /* 0x0000001900527202 */ /* 0x000fe20000000f00 */
[----:B------:R-:W-:-:S04]  /*10080*/  IMAD.MOV.U32 R83, RZ, RZ, 0x0 ;  /* 0x00000000ff537424 */ /* 0x000fc800078e00ff */
[----:B------:R-:W-:Y:S05]  /*10090*/  RET.REL.NODEC R82 `(_Z15kernelKinternalPddddddddPKdS1_S1_S1_iS1_S1_S1_S1_iS1_S1_S1_iidS1_S1_) ;  /* 0xfffffefc52d87950 */ /* 0x000fea0003c3ffff */
        .weak           $__internal_1_$__cuda_sm20_div_rn_f64_full
        .type           $__internal_1_$__cuda_sm20_div_rn_f64_full,@function
        .size           $__internal_1_$__cuda_sm20_div_rn_f64_full,($__internal_2_$__cuda_sm20_dsqrt_rn_f64_mediumpath_v1 - $__internal_1_$__cuda_sm20_div_rn_f64_full)
$__internal_1_$__cuda_sm20_div_rn_f64_full:
[----:B------:R-:W-:Y:S01]  /*100a0*/  LOP3.LUT R121, R83, 0x7ff00000, RZ, 0xc0, !PT ;  /* 0x7ff0000053797812 */ /* 0x000fe200078ec0ff */
[----:B------:R-:W-:Y:S01]  /*100b0*/  IMAD.MOV.U32 R220, RZ, RZ, 0x1ca00000 ;  /* 0x1ca00000ffdc7424 */ /* 0x000fe200078e00ff */
[----:B------:R-:W-:Y:S01]  /*100c0*/  LOP3.LUT R120, R89, 0x7ff00000, RZ, 0xc0, !PT ;  /* 0x7ff0000059787812 */ /* 0x000fe200078ec0ff */
[----:B------:R-:W-:Y:S01]  /*100d0*/  BSSY.RECONVERGENT B0, `(.L_x_230) ;  /* 0x000005a000007945 */ /* 0x000fe20003800200 */
[----:B------:R-:W-:Y:S02]  /*100e0*/  MOV R118, 0x1 ;  /* 0x0000000100767802 */ /* 0x000fe40000000f00 */
[----:B------:R-:W-:-:S04]  /*100f0*/  ISETP.GE.U32.AND P5, PT, R120, R121, PT ;  /* 0x000000797800720c */ /* 0x000fc80003fa6070 */
[----:B------:R-:W-:Y:S02]  /*10100*/  SEL R87, R220, 0x63400000, !P5 ;  /* 0x63400000dc577807 */ /* 0x000fe40006800000 */
[----:B------:R-:W-:Y:S02]  /*10110*/  FSETP.GEU.AND P5, PT, |R89|, 1.469367938527859385e-39, PT ;  /* 0x001000005900780b */ /* 0x000fe40003fae200 */
[----:B------:R-:W-:-:S11]  /*10120*/  LOP3.LUT R87, R87, 0x800fffff, R89, 0xf8, !PT ;  /* 0x800fffff57577812 */ /* 0x000fd600078ef859 */
[----:B------:R-:W-:Y:S01]  /*10130*/  @!P5 LOP3.LUT R84, R83, 0x7ff00000, RZ, 0xc0, !PT ;  /* 0x7ff000005354d812 */ /* 0x000fe200078ec0ff */
[----:B------:R-:W-:-:S03]  /*10140*/  @!P5 IMAD.MOV.U32 R180, RZ, RZ, RZ ;  /* 0x000000ffffb4d224 */ /* 0x000fc600078e00ff */
[----:B------:R-:W-:Y:S02]  /*10150*/  @!P5 ISETP.GE.U32.AND P6, PT, R120, R84, PT ;  /* 0x000000547800d20c */ /* 0x000fe40003fc6070 */
[C---:B------:R-:W-:Y:S02]  /*10160*/  LOP3.LUT R84, R83.reuse, 0x800fffff, RZ, 0xc0, !PT ;  /* 0x800fffff53547812 */ /* 0x040fe400078ec0ff */
[----:B------:R-:W-:Y:S02]  /*10170*/  @!P5 SEL R86, R220, 0x63400000, !P6 ;  /* 0x63400000dc56d807 */ /* 0x000fe40007000000 */
[----:B------:R-:W-:Y:S02]  /*10180*/  FSETP.GEU.AND P6, PT, |R83|, 1.469367938527859385e-39, PT ;  /* 0x001000005300780b */ /* 0x000fe40003fce200 */
[----:B------:R-:W-:Y:S02]  /*10190*/  LOP3.LUT R85, R84, 0x3ff00000, RZ, 0xfc, !PT ;  /* 0x3ff0000054557812 */ /* 0x000fe400078efcff */
[----:B------:R-:W-:-:S02]  /*101a0*/  MOV R84, R82 ;  /* 0x0000005200547202 */ /* 0x000fc40000000f00 */
[----:B------:R-:W-:-:S04]  /*101b0*/  @!P5 LOP3.LUT R86, R86, 0x80000000, R89, 0xf8, !PT ;  /* 0x800000005656d812 */ /* 0x000fc800078ef859 */
[----:B------:R-:W-:Y:S01]  /*101c0*/  @!P5 LOP3.LUT R181, R86, 0x100000, RZ, 0xfc, !PT ;  /* 0x0010000056b5d812 */ /* 0x000fe200078efcff */
[----:B------:R-:W-:Y:S02]  /*101d0*/  IMAD.MOV.U32 R86, RZ, RZ, R88 ;  /* 0x000000ffff567224 */ /* 0x000fe400078e0058 */
[----:B------:R-:W-:-:S04]  /*101e0*/  @!P6 DMUL R84, R82, 8.98846567431157953865e+307 ;  /* 0x7fe000005254e828 */ /* 0x000fc80000000000 */
[----:B------:R-:W-:Y:S02]  /*101f0*/  @!P5 DFMA R86, R86, 2, -R180 ;  /* 0x400000005656d82b */ /* 0x000fe400000008b4 */
[----:B------:R-:W0:Y:S02]  /*10200*/  MUFU.RCP64H R119, R85 ;  /* 0x0000005500777308 */ /* 0x000e240000001800 */
[----:B0-----:R-:W-:-:S08]  /*10210*/  DFMA R180, R118, -R84, 1 ;  /* 0x3ff0000076b4742b */ /* 0x001fd00000000854 */
[----:B------:R-:W-:-:S08]  /*10220*/  DFMA R180, R180, R180, R180 ;  /* 0x000000b4b4b4722b */ /* 0x000fd000000000b4 */
[----:B------:R-:W-:-:S08]  /*10230*/  DFMA R118, R118, R180, R118 ;  /* 0x000000b47676722b */ /* 0x000fd00000000076 */
[----:B------:R-:W-:-:S08]  /*10240*/  DFMA R180, R118, -R84, 1 ;  /* 0x3ff0000076b4742b */ /* 0x000fd00000000854 */
[----:B------:R-:W-:-:S08]  /*10250*/  DFMA R118, R118, R180, R118 ;  /* 0x000000b47676722b */ /* 0x000fd00000000076 */
[----:B------:R-:W-:-:S08]  /*10260*/  DMUL R180, R118, R86 ;  /* 0x0000005676b47228 */ /* 0x000fd00000000000 */
[----:B------:R-:W-:-:S08]  /*10270*/  DFMA R182, R180, -R84, R86 ;  /* 0x80000054b4b6722b */ /* 0x000fd00000000056 */
[----:B------:R-:W-:Y:S01]  /*10280*/  DFMA R118, R118, R182, R180 ;  /* 0x000000b67676722b */ /* 0x000fe200000000b4 */
[----:B------:R-:W-:Y:S01]  /*10290*/  IMAD.MOV.U32 R180, RZ, RZ, R120 ;  /* 0x000000ffffb47224 */ /* 0x000fe200078e0078 */
[----:B------:R-:W-:Y:S01]  /*102a0*/  @!P5 LOP3.LUT R180, R87, 0x7ff00000, RZ, 0xc0, !PT ;  /* 0x7ff0000057b4d812 */ /* 0x000fe200078ec0ff */
[----:B------:R-:W-:Y:S01]  /*102b0*/  IMAD.MOV.U32 R181, RZ, RZ, R121 ;  /* 0x000000ffffb57224 */ /* 0x000fe200078e0079 */
[----:B------:R-:W-:Y:S02]  /*102c0*/  @!P6 LOP3.LUT R181, R85, 0x7ff00000, RZ, 0xc0, !PT ;  /* 0x7ff0000055b5e812 */ /* 0x000fe400078ec0ff */
[----:B------:R-:W-:-:S04]  /*102d0*/  IADD3 R121, PT, PT, R180, -0x1, RZ ;  /* 0xffffffffb4797810 */ /* 0x000fc80007ffe0ff */
[----:B------:R-:W-:Y:S01]  /*102e0*/  ISETP.GT.U32.AND P5, PT, R121, 0x7feffffe, PT ;  /* 0x7feffffe7900780c */ /* 0x000fe20003fa4070 */
[----:B------:R-:W-:-:S05]  /*102f0*/  VIADD R121, R181, 0xffffffff ;  /* 0xffffffffb5797836 */ /* 0x000fca0000000000 */
[----:B------:R-:W-:-:S13]  /*10300*/  ISETP.GT.U32.OR P5, PT, R121, 0x7feffffe, P5 ;  /* 0x7feffffe7900780c */ /* 0x000fda0002fa4470 */
[----:B------:R-:W-:Y:S05]  /*10310*/  @P5 BRA `(.L_x_231) ;  /* 0x0000000000745947 */ /* 0x000fea0003800000 */
[----:B------:R-:W-:Y:S01]  /*10320*/  LOP3.LUT R89, R83, 0x7ff00000, RZ, 0xc0, !PT ;  /* 0x7ff0000053597812 */ /* 0x000fe200078ec0ff */
[----:B------:R-:W-:-:S03]  /*10330*/  IMAD.MOV.U32 R180, RZ, RZ, RZ ;  /* 0x000000ffffb47224 */ /* 0x000fc600078e00ff */
[CC--:B------:R-:W-:Y:S02]  /*10340*/  VIADDMNMX R88, R120.reuse, -R89.reuse, 0xb9600000, !PT ;  /* 0xb960000078587446 */ /* 0x0c0fe40007800959 */
[----:B------:R-:W-:Y:S02]  /*10350*/  ISETP.GE.U32.AND P5, PT, R120, R89, PT ;  /* 0x000000597800720c */ /* 0x000fe40003fa6070 */
[----:B------:R-:W-:Y:S02]  /*10360*/  VIMNMX R88, PT, PT, R88, 0x46a00000, PT ;  /* 0x46a0000058587848 */ /* 0x000fe40003fe0100 */
[----:B------:R-:W-:-:S05]  /*10370*/  SEL R89, R220, 0x63400000, !P5 ;  /* 0x63400000dc597807 */ /* 0x000fca0006800000 */
[----:B------:R-:W-:-:S05]  /*10380*/  IMAD.IADD R88, R88, 0x1, -R89 ;  /* 0x0000000158587824 */ /* 0x000fca00078e0a59 */
[----:B------:R-:W-:-:S06]  /*10390*/  IADD3 R181, PT, PT, R88, 0x7fe00000, RZ ;  /* 0x7fe0000058b57810 */ /* 0x000fcc0007ffe0ff */
[----:B------:R-:W-:-:S10]  /*103a0*/  DMUL R120, R118, R180 ;  /* 0x000000b476787228 */ /* 0x000fd40000000000 */
[----:B------:R-:W-:-:S13]  /*103b0*/  FSETP.GTU.AND P5, PT, |R121|, 1.469367938527859385e-39, PT ;  /* 0x001000007900780b */ /* 0x000fda0003fac200 */
[----:B------:R-:W-:Y:S05]  /*103c0*/  @P5 BRA `(.L_x_232) ;  /* 0x0000000000a85947 */ /* 0x000fea0003800000 */
[----:B------:R-:W-:Y:S01]  /*103d0*/  DFMA R84, R118, -R84, R86 ;  /* 0x800000547654722b */ /* 0x000fe20000000056 */
[----:B------:R-:W-:-:S09]  /*103e0*/  IMAD.MOV.U32 R82, RZ, RZ, RZ ;  /* 0x000000ffff527224 */ /* 0x000fd200078e00ff */
[C---:B------:R-:W-:Y:S02]  /*103f0*/  FSETP.NEU.AND P5, PT, R85.reuse, RZ, PT ;  /* 0x000000ff5500720b */ /* 0x040fe40003fad000 */
[----:B------:R-:W-:-:S04]  /*10400*/  LOP3.LUT R86, R85, 0x80000000, R83, 0x48, !PT ;  /* 0x8000000055567812 */ /* 0x000fc800078e4853 */
[----:B------:R-:W-:-:S07]  /*10410*/  LOP3.LUT R83, R86, R181, RZ, 0xfc, !PT ;  /* 0x000000b556537212 */ /* 0x000fce00078efcff */
[----:B------:R-:W-:Y:S05]  /*10420*/  @!P5 BRA `(.L_x_232) ;  /* 0x000000000090d947 */ /* 0x000fea0003800000 */
[----:B------:R-:W-:Y:S01]  /*10430*/  IADD3 R85, PT, PT, -R88, RZ, RZ ;  /* 0x000000ff58557210 */ /* 0x000fe20007ffe1ff */
[----:B------:R-:W-:Y:S01]  /*10440*/  IMAD.MOV.U32 R84, RZ, RZ, RZ ;  /* 0x000000ffff547224 */ /* 0x000fe200078e00ff */
[----:B------:R-:W-:-:S05]  /*10450*/  DMUL.RP R82, R118, R82 ;  /* 0x0000005276527228 */ /* 0x000fca0000008000 */
[----:B------:R-:W-:-:S05]  /*10460*/  DFMA R84, R120, -R84, R118 ;  /* 0x800000547854722b */ /* 0x000fca0000000076 */
[----:B------:R-:W-:Y:S02]  /*10470*/  LOP3.LUT R83, R83, R86, RZ, 0x3c, !PT ;  /* 0x0000005653537212 */ /* 0x000fe400078e3cff */
[----:B------:R-:W-:-:S04]  /*10480*/  IADD3 R84, PT, PT, -R88, -0x43300000, RZ ;  /* 0xbcd0000058547810 */ /* 0x000fc80007ffe1ff */
[----:B------:R-:W-:-:S04]  /*10490*/  FSETP.NEU.AND P5, PT, |R85|, R84, PT ;  /* 0x000000545500720b */ /* 0x000fc80003fad200 */
[----:B------:R-:W-:Y:S02]  /*104a0*/  FSEL R82, R82, R120, !P5 ;  /* 0x0000007852527208 */ /* 0x000fe40006800000 */
[----:B------:R-:W-:-:S03]  /*104b0*/  FSEL R83, R83, R121, !P5 ;  /* 0x0000007953537208 */ /* 0x000fc60006800000 */
[----:B------:R-:W-:Y:S01]  /*104c0*/  IMAD.MOV.U32 R120, RZ, RZ, R82 ;  /* 0x000000ffff787224 */ /* 0x000fe200078e0052 */
[----:B------:R-:W-:Y:S01]  /*104d0*/  MOV R121, R83 ;  /* 0x0000005300797202 */ /* 0x000fe20000000f00 */
[----:B------:R-:W-:Y:S06]  /*104e0*/  BRA `(.L_x_232) ;  /* 0x0000000000607947 */ /* 0x000fec0003800000 */
.L_x_231:
[----:B------:R-:W-:-:S14]  /*104f0*/  DSETP.NAN.AND P5, PT, R88, R88, PT ;  /* 0x000000585800722a */ /* 0x000fdc0003fa8000 */
[----:B------:R-:W-:Y:S05]  /*10500*/  @P5 BRA `(.L_x_233) ;  /* 0x00000000004c5947 */ /* 0x000fea0003800000 */
[----:B------:R-:W-:-:S14]  /*10510*/  DSETP.NAN.AND P5, PT, R82, R82, PT ;  /* 0x000000525200722a */ /* 0x000fdc0003fa8000 */
[----:B------:R-:W-:Y:S05]  /*10520*/  @P5 BRA `(.L_x_234) ;  /* 0x0000000000345947 */ /* 0x000fea0003800000 */
[----:B------:R-:W-:Y:S01]  /*10530*/  ISETP.NE.AND P5, PT, R180, R181, PT ;  /* 0x000000b5b400720c */ /* 0x000fe20003fa5270 */
[----:B------:R-:W-:Y:S02]  /*10540*/  IMAD.MOV.U32 R120, RZ, RZ, 0x0 ;  /* 0x00000000ff787424 */ /* 0x000fe400078e00ff */
[----:B------:R-:W-:-:S10]  /*10550*/  IMAD.MOV.U32 R121, RZ, RZ, -0x80000 ;  /* 0xfff80000ff797424 */ /* 0x000fd400078e00ff */
[----:B------:R-:W-:Y:S05]  /*10560*/  @!P5 BRA `(.L_x_232) ;  /* 0x000000000040d947 */ /* 0x000fea0003800000 */
[----:B------:R-:W-:Y:S02]  /*10570*/  ISETP.NE.AND P5, PT, R180, 0x7ff00000, PT ;  /* 0x7ff00000b400780c */ /* 0x000fe40003fa5270 */
[----:B------:R-:W-:Y:S02]  /*10580*/  LOP3.LUT R82, R89, 0x80000000, R83, 0x48, !PT ;  /* 0x8000000059527812 */ /* 0x000fe400078e4853 */
[----:B------:R-:W-:-:S13]  /*10590*/  ISETP.EQ.OR P5, PT, R181, RZ, !P5 ;  /* 0x000000ffb500720c */ /* 0x000fda0006fa2670 */
[----:B------:R-:W-:Y:S01]  /*105a0*/  @P5 LOP3.LUT R83, R82, 0x7ff00000, RZ, 0xfc, !PT ;  /* 0x7ff0000052535812 */ /* 0x000fe200078efcff */
[----:B------:R-:W-:Y:S01]  /*105b0*/  @!P5 IMAD.MOV.U32 R121, RZ, RZ, R82 ;  /* 0x000000ffff79d224 */ /* 0x000fe200078e0052 */
[----:B------:R-:W-:Y:S01]  /*105c0*/  @!P5 MOV R120, RZ ;  /* 0x000000ff0078d202 */ /* 0x000fe20000000f00 */
[----:B------:R-:W-:Y:S01]  /*105d0*/  @P5 IMAD.MOV.U32 R120, RZ, RZ, RZ ;  /* 0x000000ffff785224 */ /* 0x000fe200078e00ff */
[----:B------:R-:W-:Y:S01]  /*105e0*/  @P5 MOV R121, R83 ;  /* 0x0000005300795202 */ /* 0x000fe20000000f00 */
[----:B------:R-:W-:Y:S06]  /*105f0*/  BRA `(.L_x_232) ;  /* 0x00000000001c7947 */ /* 0x000fec0003800000 */
.L_x_234:
[----:B------:R-:W-:Y:S01]  /*10600*/  LOP3.LUT R83, R83, 0x80000, RZ, 0xfc, !PT ;  /* 0x0008000053537812 */ /* 0x000fe200078efcff */
[----:B------:R-:W-:-:S04]  /*10610*/  IMAD.MOV.U32 R120, RZ, RZ, R82 ;  /* 0x000000ffff787224 */ /* 0x000fc800078e0052 */
[----:B------:R-:W-:Y:S01]  /*10620*/  IMAD.MOV.U32 R121, RZ, RZ, R83 ;  /* 0x000000ffff797224 */ /* 0x000fe200078e0053 */
[----:B------:R-:W-:Y:S06]  /*10630*/  BRA `(.L_x_232) ;  /* 0x00000000000c7947 */ /* 0x000fec0003800000 */
.L_x_233:
[----:B------:R-:W-:Y:S02]  /*10640*/  LOP3.LUT R82, R89, 0x80000, RZ, 0xfc, !PT ;  /* 0x0008000059527812 */ /* 0x000fe400078efcff */
[----:B------:R-:W-:-:S03]  /*10650*/  MOV R120, R88 ;  /* 0x0000005800787202 */ /* 0x000fc60000000f00 */
[----:B------:R-:W-:-:S07]  /*10660*/  IMAD.MOV.U32 R121, RZ, RZ, R82 ;  /* 0x000000ffff797224 */ /* 0x000fce00078e0052 */
.L_x_232:
[----:B------:R-:W-:Y:S05]  /*10670*/  BSYNC.RECONVERGENT B0 ;  /* 0x0000000000007941 */ /* 0x000fea0003800200 */
.L_x_230:
[----:B------:R-:W-:Y:S02]  /*10680*/  HFMA2 R83, -RZ, RZ, 0, 0 ;  /* 0x00000000ff537431 */ /* 0x000fe400000001ff */
[----:B------:R-:W-:-:S04]  /*10690*/  IMAD.MOV.U32 R82, RZ, RZ, R25 ;  /* 0x000000ffff527224 */ /* 0x000fc800078e0019 */
[----:B------:R-:W-:Y:S05]  /*106a0*/  RET.REL.NODEC R82 `(_Z15kernelKinternalPddddddddPKdS1_S1_S1_iS1_S1_S1_S1_iS1_S1_S1_iidS1_S1_) ;  /* 0xfffffef852547950 */ /* 0x000fea0003c3ffff */
        .weak           $__internal_2_$__cuda_sm20_dsqrt_rn_f64_mediumpath_v1
        .type           $__internal_2_$__cuda_sm20_dsqrt_rn_f64_mediumpath_v1,@function
        .size           $__internal_2_$__cuda_sm20_dsqrt_rn_f64_mediumpath_v1,($_Z15kernelKinternalPddddddddPKdS1_S1_S1_iS1_S1_S1_S1_iS1_S1_S1_iidS1_S1_$__internal_accurate_pow - $__internal_2_$__cuda_sm20_dsqrt_rn_f64_mediumpath_v1)
$__internal_2_$__cuda_sm20_dsqrt_rn_f64_mediumpath_v1:
[----:B------:R-:W-:Y:S01]  /*106b0*/  ISETP.GE.U32.AND P0, PT, R27, -0x3400000, PT ;  /* 0xfcc000001b00780c */ /* 0x000fe20003f06070 */
[----:B------:R-:W-:Y:S01]  /*106c0*/  BSSY.RECONVERGENT B1, `(.L_x_235) ;  /* 0x0000026000017945 */ /* 0x000fe20003800200 */
[----:B------:R-:W-:Y:S01]  /*106d0*/  IMAD.MOV.U32 R30, RZ, RZ, R22 ;  /* 0x000000ffff1e7224 */ /* 0x000fe200078e0016 */
[----:B------:R-:W-:Y:S01]  /*106e0*/  MOV R27, R17 ;  /* 0x00000011001b7202 */ /* 0x000fe20000000f00 */
[----:B------:R-:W-:-:S09]  /*106f0*/  IMAD.MOV.U32 R31, RZ, RZ, R23 ;  /* 0x000000ffff1f7224 */ /* 0x000fd200078e0017 */
[----:B------:R-:W-:Y:S05]  /*10700*/  @!P0 BRA `(.L_x_236) ;  /* 0x0000000000208947 */ /* 0x000fea0003800000 */
[----:B------:R-:W-:-:S10]  /*10710*/  DFMA.RM R22, R26, R24, R28 ;  /* 0x000000181a16722b */ /* 0x000fd4000000401c */
[----:B------:R-:W-:-:S05]  /*10720*/  IADD3 R26, P0, PT, R22, 0x1, RZ ;  /* 0x00000001161a7810 */ /* 0x000fca0007f1e0ff */
[----:B------:R-:W-:-:S06]  /*10730*/  IMAD.X R27, RZ, RZ, R23, P0 ;  /* 0x000000ffff1b7224 */ /* 0x000fcc00000e0617 */
[----:B------:R-:W-:-:S08]  /*10740*/  DFMA.RP R24, -R22, R26, R30 ;  /* 0x0000001a1618722b */ /* 0x000fd0000000811e */
[----:B------:R-:W-:-:S06]  /*10750*/  DSETP.GT.AND P0, PT, R24, RZ, PT ;  /* 0x000000ff1800722a */ /* 0x000fcc0003f04000 */
[----:B------:R-:W-:Y:S02]  /*10760*/  FSEL R22, R26, R22, P0 ;  /* 0x000000161a167208 */ /* 0x000fe40000000000 */
[----:B------:R-:W-:Y:S01]  /*10770*/  FSEL R23, R27, R23, P0 ;  /* 0x000000171b177208 */ /* 0x000fe20000000000 */
[----:B------:R-:W-:Y:S06]  /*10780*/  BRA `(.L_x_237) ;  /* 0x0000000000647947 */ /* 0x000fec0003800000 */
.L_x_236:
[----:B------:R-:W-:-:S14]  /*10790*/  DSETP.NE.AND P0, PT, R30, RZ, PT ;  /* 0x000000ff1e00722a */ /* 0x000fdc0003f05000 */
[----:B------:R-:W-:Y:S05]  /*107a0*/  @!P0 BRA `(.L_x_238) ;  /* 0x0000000000588947 */ /* 0x000fea0003800000 */
[----:B------:R-:W-:-:S13]  /*107b0*/  ISETP.GE.AND P0, PT, R31, RZ, PT ;  /* 0x000000ff1f00720c */ /* 0x000fda0003f06270 */
[----:B------:R-:W-:Y:S01]  /*107c0*/  @!P0 IMAD.MOV.U32 R22, RZ, RZ, 0x0 ;  /* 0x00000000ff168424 */ /* 0x000fe200078e00ff */
[----:B------:R-:W-:Y:S01]  /*107d0*/  @!P0 MOV R23, 0xfff80000 ;  /* 0xfff8000000178802 */ /* 0x000fe20000000f00 */
[----:B------:R-:W-:Y:S06]  /*107e0*/  @!P0 BRA `(.L_x_237) ;  /* 0x00000000004c8947 */ /* 0x000fec0003800000 */
[----:B------:R-:W-:-:S13]  /*107f0*/  ISETP.GT.AND P0, PT, R31, 0x7fefffff, PT ;  /* 0x7fefffff1f00780c */ /* 0x000fda0003f04270 */
[----:B------:R-:W-:Y:S05]  /*10800*/  @P0 BRA `(.L_x_238) ;  /* 0x0000000000400947 */ /* 0x000fea0003800000 */
[----:B------:R-:W-:Y:S01]  /*10810*/  DMUL R22, R30, 8.11296384146066816958e+31 ;  /* 0x469000001e167828 */ /* 0x000fe20000000000 */
[----:B------:R-:W-:Y:S01]  /*10820*/  IMAD.MOV.U32 R24, RZ, RZ, RZ ;  /* 0x000000ffff187224 */ /* 0x000fe200078e00ff */
[----:B------:R-:W-:Y:S01]  /*10830*/  MOV R29, 0x3fd80000 ;  /* 0x3fd80000001d7802 */ /* 0x000fe20000000f00 */
[----:B------:R-:W-:-:S03]  /*10840*/  IMAD.MOV.U32 R28, RZ, RZ, 0x0 ;  /* 0x00000000ff1c7424 */ /* 0x000fc600078e00ff */
[----:B------:R-:W0:Y:S02]  /*10850*/  MUFU.RSQ64H R25, R23 ;  /* 0x0000001700197308 */ /* 0x000e240000001c00 */
[----:B0-----:R-:W-:-:S08]  /*10860*/  DMUL R26, R24, R24 ;  /* 0x00000018181a7228 */ /* 0x001fd00000000000 */
[----:B------:R-:W-:-:S08]  /*10870*/  DFMA R26, R22, -R26, 1 ;  /* 0x3ff00000161a742b */ /* 0x000fd0000000081a */
[----:B------:R-:W-:Y:S02]  /*10880*/  DFMA R28, R26, R28, 0.5 ;  /* 0x3fe000001a1c742b */ /* 0x000fe4000000001c */
[----:B------:R-:W-:-:S08]  /*10890*/  DMUL R26, R24, R26 ;  /* 0x0000001a181a7228 */ /* 0x000fd00000000000 */
[----:B------:R-:W-:-:S08]  /*108a0*/  DFMA R26, R28, R26, R24 ;  /* 0x0000001a1c1a722b */ /* 0x000fd00000000018 */
[----:B------:R-:W-:Y:S02]  /*108b0*/  DMUL R24, R22, R26 ;  /* 0x0000001a16187228 */ /* 0x000fe40000000000 */
[----:B------:R-:W-:-:S06]  /*108c0*/  VIADD R27, R27, 0xfff00000 ;  /* 0xfff000001b1b7836 */ /* 0x000fcc0000000000 */
[----:B------:R-:W-:-:S08]  /*108d0*/  DFMA R28, R24, -R24, R22 ;  /* 0x80000018181c722b */ /* 0x000fd00000000016 */
[----:B------:R-:W-:-:S10]  /*108e0*/  DFMA R22, R26, R28, R24 ;  /* 0x0000001c1a16722b */ /* 0x000fd40000000018 */
[----:B------:R-:W-:Y:S01]  /*108f0*/  VIADD R23, R23, 0xfcb00000 ;  /* 0xfcb0000017177836 */ /* 0x000fe20000000000 */
[----:B------:R-:W-:Y:S06]  /*10900*/  BRA `(.L_x_237) ;  /* 0x0000000000047947 */ /* 0x000fec0003800000 */
.L_x_238:
[----:B------:R-:W-:-:S11]  /*10910*/  DADD R22, R30, R30 ;  /* 0x000000001e167229 */ /* 0x000fd6000000001e */
.L_x_237:
[----:B------:R-:W-:Y:S05]  /*10920*/  BSYNC.RECONVERGENT B1 ;  /* 0x0000000000017941 */ /* 0x000fea0003800200 */
.L_x_235:
[----:B------:R-:W-:Y:S02]  /*10930*/  IMAD.MOV.U32 R59, RZ, RZ, R23 ;  /* 0x000000ffff3b7224 */ /* 0x000fe400078e0017 */
[----:B------:R-:W-:Y:S01]  /*10940*/  HFMA2 R23, -RZ, RZ, 0, 0 ;  /* 0x00000000ff177431 */ /* 0x000fe200000001ff */
[----:B------:R-:W-:Y:S01]  /*10950*/  MOV R58, R22 ;  /* 0x00000016003a7202 */ /* 0x000fe20000000f00 */
[----:B------:R-:W-:-:S04]  /*10960*/  IMAD.MOV.U32 R22, RZ, RZ, R36 ;  /* 0x000000ffff167224 */ /* 0x000fc800078e0024 */
[----:B------:R-:W-:Y:S05]  /*10970*/  RET.REL.NODEC R22 `(_Z15kernelKinternalPddddddddPKdS1_S1_S1_iS1_S1_S1_S1_iS1_S1_S1_iidS1_S1_) ;  /* 0xfffffef416a07950 */ /* 0x000fea0003c3ffff */
        .type           $_Z15kernelKinternalPddddddddPKdS1_S1_S1_iS1_S1_S1_S1_iS1_S1_S1_iidS1_S1_$__internal_accurate_pow,@function
        .size           $_Z15kernelKinternalPddddddddPKdS1_S1_S1_iS1_S1_S1_S1_iS1_S1_S1_iidS1_S1_$__internal_accurate_pow,(.L_x_244 - $_Z15kernelKinternalPddddddddPKdS1_S1_S1_iS1_S1_S1_S1_iS1_S1_S1_iidS1_S1_$__internal_accurate_pow)
$_Z15kernelKinternalPddddddddPKdS1_S1_S1_iS1_S1_S1_S1_iS1_S1_S1_iidS1_S1_$__internal_accurate_pow:
[----:B------:R-:W-:Y:S01]  /*10980*/  ISETP.GT.U32.AND P5, PT, R25, 0xfffff, PT ;  /* 0x000fffff1900780c */ /* 0x000fe20003fa4070 */
[----:B------:R-:W-:Y:S01]  /*10990*/  IMAD.MOV.U32 R26, RZ, RZ, R66 ;  /* 0x000000ffff1a7224 */ /* 0x000fe200078e0042 */
[----:B------:R-:W-:Y:S01]  /*109a0*/  UMOV UR10, 0x7d2cafe2 ;  /* 0x7d2cafe2000a7882 */ /* 0x000fe20000000000 */
[----:B------:R-:W-:Y:S01]  /*109b0*/  IMAD.MOV.U32 R27, RZ, RZ, R25 ;  /* 0x000000ffff1b7224 */ /* 0x000fe200078e0019 */
[----:B------:R-:W-:Y:S01]  /*109c0*/  UMOV UR11, 0x3eb0f5ff ;  /* 0x3eb0f5ff000b7882 */ /* 0x000fe20000000000 */
[----:B------:R-:W-:Y:S01]  /*109d0*/  IMAD.MOV.U32 R70, RZ, RZ, 0x41ad3b5a ;  /* 0x41ad3b5aff467424 */ /* 0x000fe200078e00ff */
[----:B------:R-:W-:Y:S01]  /*109e0*/  UMOV UR12, 0xfefa39ef ;  /* 0xfefa39ef000c7882 */ /* 0x000fe20000000000 */
[----:B------:R-:W-:Y:S01]  /*109f0*/  IMAD.MOV.U32 R71, RZ, RZ, 0x3ed0f5d2 ;  /* 0x3ed0f5d2ff477424 */ /* 0x000fe200078e00ff */
[----:B------:R-:W-:Y:S01]  /*10a00*/  UMOV UR13, 0x3fe62e42 ;  /* 0x3fe62e42000d7882 */ /* 0x000fe20000000000 */
[----:B------:R-:W-:Y:S01]  /*10a10*/  ULOP3.LUT UR9, UR7, 0xff0fffff, URZ, 0xc0, !UPT ;  /* 0xff0fffff07097892 */ /* 0x000fe2000f8ec0ff */
[----:B------:R-:W-:-:S03]  /*10a20*/  UMOV UR6, UR4 ;  /* 0x0000000400067c82 */ /* 0x000fc60008000000 */
[----:B------:R-:W-:Y:S01]  /*10a30*/  @!P5 DMUL R42, R26, 1.80143985094819840000e+16 ;  /* 0x435000001a2ad828 */ /* 0x000fe20000000000 */
[----:B------:R-:W-:-:S09]  /*10a40*/  SHF.R.U32.HI R26, RZ, 0x14, R25 ;  /* 0x00000014ff1a7819 */ /* 0x000fd20000011619 */
[----:B------:R-:W-:Y:S01]  /*10a50*/  @!P5 MOV R25, R43 ;  /* 0x0000002b0019d202 */ /* 0x000fe20000000f00 */
[----:B------:R-:W-:Y:S01]  /*10a60*/  @!P5 IMAD.MOV.U32 R66, RZ, RZ, R42 ;  /* 0x000000ffff42d224 */ /* 0x000fe200078e002a */
[----:B------:R-:W-:Y:S02]  /*10a70*/  @!P5 LEA.HI R26, R43, 0xffffffca, RZ, 0xc ;  /* 0xffffffca2b1ad811 */ /* 0x000fe400078f60ff */
[----:B------:R-:W-:Y:S02]  /*10a80*/  LOP3.LUT R25, R25, 0x800fffff, RZ, 0xc0, !PT ;  /* 0x800fffff19197812 */ /* 0x000fe400078ec0ff */
[----:B------:R-:W-:Y:S02]  /*10a90*/  MOV R42, RZ ;  /* 0x000000ff002a7202 */ /* 0x000fe40000000f00 */
[----:B------:R-:W-:Y:S01]  /*10aa0*/  LOP3.LUT R67, R25, 0x3ff00000, RZ, 0xfc, !PT ;  /* 0x3ff0000019437812 */ /* 0x000fe200078efcff */
[----:B------:R-:W-:-:S03]  /*10ab0*/  VIADD R25, R26, 0xfffffc01 ;  /* 0xfffffc011a197836 */ /* 0x000fc60000000000 */
[----:B------:R-:W-:-:S13]  /*10ac0*/  ISETP.GE.U32.AND P5, PT, R67, 0x3ff6a09f, PT ;  /* 0x3ff6a09f4300780c */ /* 0x000fda0003fa6070 */
[----:B------:R-:W-:Y:S01]  /*10ad0*/  @P5 IADD3 R27, PT, PT, R67, -0x100000, RZ ;  /* 0xfff00000431b5810 */ /* 0x000fe20007ffe0ff */
[----:B------:R-:W-:-:S04]  /*10ae0*/  @P5 VIADD R25, R26, 0xfffffc02 ;  /* 0xfffffc021a195836 */ /* 0x000fc80000000000 */
[----:B------:R-:W-:-:S06]  /*10af0*/  @P5 IMAD.MOV.U32 R67, RZ, RZ, R27 ;  /* 0x000000ffff435224 */ /* 0x000fcc00078e001b */
[C---:B------:R-:W-:Y:S02]  /*10b00*/  DADD R44, R66.reuse, 1 ;  /* 0x3ff00000422c7429 */ /* 0x040fe40000000000 */
[----:B------:R-:W-:-:S04]  /*10b10*/  DADD R66, R66, -1 ;  /* 0xbff0000042427429 */ /* 0x000fc80000000000 */
[----:B------:R-:W0:Y:S02]  /*10b20*/  MUFU.RCP64H R43, R45 ;  /* 0x0000002d002b7308 */ /* 0x000e240000001800 */
[----:B0-----:R-:W-:-:S08]  /*10b30*/  DFMA R26, -R44, R42, 1 ;  /* 0x3ff000002c1a742b */ /* 0x001fd0000000012a */
[----:B------:R-:W-:-:S08]  /*10b40*/  DFMA R26, R26, R26, R26 ;  /* 0x0000001a1a1a722b */ /* 0x000fd0000000001a */
[----:B------:R-:W-:-:S08]  /*10b50*/  DFMA R42, R42, R26, R42 ;  /* 0x0000001a2a2a722b */ /* 0x000fd0000000002a */
[----:B------:R-:W-:-:S08]  /*10b60*/  DMUL R26, R66, R42 ;  /* 0x0000002a421a7228 */ /* 0x000fd00000000000 */
[----:B------:R-:W-:-:S08]  /*10b70*/  DFMA R26, R66, R42, R26 ;  /* 0x0000002a421a722b */ /* 0x000fd0000000001a */
[-C--:B------:R-:W-:Y:S02]  /*10b80*/  DMUL R68, R26, R26.reuse ;  /* 0x0000001a1a447228 */ /* 0x080fe40000000000 */
[----:B------:R-:W-:Y:S02]  /*10b90*/  DADD R72, R66, -R26 ;  /* 0x0000000042487229 */ /* 0x000fe4000000081a */
[----:B------:R-:W-:-:S04]  /*10ba0*/  DMUL R76, R26, R26 ;  /* 0x0000001a1a4c7228 */ /* 0x000fc80000000000 */
[----:B------:R-:W-:Y:S01]  /*10bb0*/  DFMA R44, R68, UR10, R70 ;  /* 0x0000000a442c7c2b */ /* 0x000fe20008000046 */
[----:B------:R-:W-:Y:S01]  /*10bc0*/  UMOV UR10, 0x75488a3f ;  /* 0x75488a3f000a7882 */ /* 0x000fe20000000000 */
[----:B------:R-:W-:Y:S01]  /*10bd0*/  UMOV UR11, 0x3ef3b20a ;  /* 0x3ef3b20a000b7882 */ /* 0x000fe20000000000 */
[----:B------:R-:W-:-:S05]  /*10be0*/  DADD R72, R72, R72 ;  /* 0x0000000048487229 */ /* 0x000fca0000000048 */
[----:B------:R-:W-:Y:S01]  /*10bf0*/  DFMA R44, R68, R44, UR10 ;  /* 0x0000000a442c7e2b */ /* 0x000fe2000800002c */
[----:B------:R-:W-:Y:S01]  /*10c00*/  UMOV UR10, 0xe4faecd5 ;  /* 0xe4faecd5000a7882 */ /* 0x000fe20000000000 */
[----:B------:R-:W-:Y:S01]  /*10c10*/  UMOV UR11, 0x3f1745cd ;  /* 0x3f1745cd000b7882 */ /* 0x000fe20000000000 */
[----:B------:R-:W-:Y:S02]  /*10c20*/  DFMA R72, R66, -R26, R72 ;  /* 0x8000001a4248722b */ /* 0x000fe40000000048 */
[----:B------:R-:W-:-:S03]  /*10c30*/  DMUL R66, R26, R76 ;  /* 0x0000004c1a427228 */ /* 0x000fc60000000000 */
[----:B------:R-:W-:Y:S01]  /*10c40*/  DFMA R44, R68, R44, UR10 ;  /* 0x0000000a442c7e2b */ /* 0x000fe2000800002c */
[----:B------:R-:W-:Y:S01]  /*10c50*/  UMOV UR10, 0x258a578b ;  /* 0x258a578b000a7882 */ /* 0x000fe20000000000 */
[----:B------:R-:W-:Y:S01]  /*10c60*/  UMOV UR11, 0x3f3c71c7 ;  /* 0x3f3c71c7000b7882 */ /* 0x000fe20000000000 */
[----:B------:R-:W-:Y:S02]  /*10c70*/  DMUL R42, R42, R72 ;  /* 0x000000482a2a7228 */ /* 0x000fe40000000000 */
[----:B------:R-:W-:-:S03]  /*10c80*/  DFMA R78, R26, R76, -R66 ;  /* 0x0000004c1a4e722b */ /* 0x000fc60000000842 */
[----:B------:R-:W-:Y:S01]  /*10c90*/  DFMA R44, R68, R44, UR10 ;  /* 0x0000000a442c7e2b */ /* 0x000fe2000800002c */
[----:B------:R-:W-:Y:S01]  /*10ca0*/  UMOV UR10, 0x9242b910 ;  /* 0x9242b910000a7882 */ /* 0x000fe20000000000 */
[----:B------:R-:W-:-:S03]  /*10cb0*/  UMOV UR11, 0x3f624924 ;  /* 0x3f624924000b7882 */ /* 0x000fc60000000000 */
[----:B------:R-:W-:Y:S01]  /*10cc0*/  IADD3 R73, PT, PT, R43, 0x100000, RZ ;  /* 0x001000002b497810 */ /* 0x000fe20007ffe0ff */
[----:B------:R-:W-:Y:S01]  /*10cd0*/  IMAD.MOV.U32 R72, RZ, RZ, R42 ;  /* 0x000000ffff487224 */ /* 0x000fe200078e002a */
[----:B------:R-:W-:Y:S02]  /*10ce0*/  DFMA R78, R42, R76, R78 ;  /* 0x0000004c2a4e722b */ /* 0x000fe4000000004e */
[----:B------:R-:W-:Y:S01]  /*10cf0*/  DFMA R44, R68, R44, UR10 ;  /* 0x0000000a442c7e2b */ /* 0x000fe2000800002c */
[----:B------:R-:W-:Y:S01]  /*10d00*/  UMOV UR10, 0x99999dfb ;  /* 0x99999dfb000a7882 */ /* 0x000fe20000000000 */
[----:B------:R-:W-:-:S06]  /*10d10*/  UMOV UR11, 0x3f899999 ;  /* 0x3f899999000b7882 */ /* 0x000fcc0000000000 */
[----:B------:R-:W-:Y:S01]  /*10d20*/  DFMA R70, R68, R44, UR10 ;  /* 0x0000000a44467e2b */ /* 0x000fe2000800002c */
[----:B------:R-:W-:Y:S01]  /*10d30*/  UMOV UR10, 0x55555555 ;  /* 0x55555555000a7882 */ /* 0x000fe20000000000 */
[----:B------:R-:W-:-:S06]  /*10d40*/  UMOV UR11, 0x3fb55555 ;  /* 0x3fb55555000b7882 */ /* 0x000fcc0000000000 */
[----:B------:R-:W-:-:S08]  /*10d50*/  DFMA R44, R68, R70, UR10 ;  /* 0x0000000a442c7e2b */ /* 0x000fd00008000046 */
[----:B------:R-:W-:Y:S01]  /*10d60*/  DADD R74, -R44, UR10 ;  /* 0x0000000a2c4a7e29 */ /* 0x000fe20008000100 */
[----:B------:R-:W-:Y:S01]  /*10d70*/  UMOV UR10, 0xb9e7b0 ;  /* 0x00b9e7b0000a7882 */ /* 0x000fe20000000000 */
[----:B------:R-:W-:-:S06]  /*10d80*/  UMOV UR11, 0x3c46a4cb ;  /* 0x3c46a4cb000b7882 */ /* 0x000fcc0000000000 */
[----:B------:R-:W-:Y:S02]  /*10d90*/  DFMA R74, R68, R70, R74 ;  /* 0x00000046444a722b */ /* 0x000fe4000000004a */
[----:B------:R-:W-:-:S06]  /*10da0*/  DFMA R70, R26, R26, -R76 ;  /* 0x0000001a1a46722b */ /* 0x000fcc000000084c */
[----:B------:R-:W-:Y:S01]  /*10db0*/  DADD R74, R74, -UR10 ;  /* 0x8000000a4a4a7e29 */ /* 0x000fe20008000000 */
[----:B------:R-:W-:Y:S01]  /*10dc0*/  UMOV UR10, 0x80000000 ;  /* 0x80000000000a7882 */ /* 0x000fe20000000000 */
[----:B------:R-:W-:Y:S01]  /*10dd0*/  DFMA R70, R26, R72, R70 ;  /* 0x000000481a46722b */ /* 0x000fe20000000046 */
[----:B------:R-:W-:-:S05]  /*10de0*/  UMOV UR11, 0x43300000 ;  /* 0x43300000000b7882 */ /* 0x000fca0000000000 */
[----:B------:R-:W-:Y:S02]  /*10df0*/  DADD R68, R44, R74 ;  /* 0x000000002c447229 */ /* 0x000fe4000000004a */
[----:B------:R-:W-:-:S06]  /*10e00*/  DFMA R70, R26, R70, R78 ;  /* 0x000000461a46722b */ /* 0x000fcc000000004e */
[----:B------:R-:W-:Y:S02]  /*10e10*/  DMUL R72, R68, R66 ;  /* 0x0000004244487228 */ /* 0x000fe40000000000 */
[----:B------:R-:W-:-:S06]  /*10e20*/  DADD R44, R44, -R68 ;  /* 0x000000002c2c7229 */ /* 0x000fcc0000000844 */
[----:B------:R-:W-:Y:S02]  /*10e30*/  DFMA R76, R68, R66, -R72 ;  /* 0x00000042444c722b */ /* 0x000fe40000000848 */
[----:B------:R-:W-:-:S06]  /*10e40*/  DADD R44, R74, R44 ;  /* 0x000000004a2c7229 */ /* 0x000fcc000000002c */
[----:B------:R-:W-:-:S08]  /*10e50*/  DFMA R70, R68, R70, R76 ;  /* 0x000000464446722b */ /* 0x000fd0000000004c */
[----:B------:R-:W-:-:S08]  /*10e60*/  DFMA R44, R44, R66, R70 ;  /* 0x000000422c2c722b */ /* 0x000fd00000000046 */
[----:B------:R-:W-:-:S08]  /*10e70*/  DADD R66, R72, R44 ;  /* 0x0000000048427229 */ /* 0x000fd0000000002c */
[--C-:B------:R-:W-:Y:S02]  /*10e80*/  DADD R68, R26, R66.reuse ;  /* 0x000000001a447229 */ /* 0x100fe40000000042 */
[----:B------:R-:W-:-:S06]  /*10e90*/  DADD R72, R72, -R66 ;  /* 0x0000000048487229 */ /* 0x000fcc0000000842 */
[----:B------:R-:W-:Y:S02]  /*10ea0*/  DADD R26, R26, -R68 ;  /* 0x000000001a1a7229 */ /* 0x000fe40000000844 */
[----:B------:R-:W-:-:S06]  /*10eb0*/  DADD R72, R44, R72 ;  /* 0x000000002c487229 */ /* 0x000fcc0000000048 */
[----:B------:R-:W-:-:S08]  /*10ec0*/  DADD R26, R66, R26 ;  /* 0x00000000421a7229 */ /* 0x000fd0000000001a */
[----:B------:R-:W-:-:S08]  /*10ed0*/  DADD R26, R72, R26 ;  /* 0x00000000481a7229 */ /* 0x000fd0000000001a */
[----:B------:R-:W-:Y:S01]  /*10ee0*/  DADD R26, R42, R26 ;  /* 0x000000002a1a7229 */ /* 0x000fe2000000001a */
[----:B------:R-:W-:Y:S01]  /*10ef0*/  LOP3.LUT R42, R25, 0x80000000, RZ, 0x3c, !PT ;  /* 0x80000000192a7812 */ /* 0x000fe200078e3cff */
[----:B------:R-:W-:-:S06]  /*10f00*/  IMAD.MOV.U32 R43, RZ, RZ, 0x43300000 ;  /* 0x43300000ff2b7424 */ /* 0x000fcc00078e00ff */
[----:B------:R-:W-:Y:S01]  /*10f10*/  DADD R44, R42, -UR10 ;  /* 0x8000000a2a2c7e29 */ /* 0x000fe20008000000 */
[----:B------:R-:W-:Y:S01]  /*10f20*/  UMOV UR10, 0xfefa39ef ;  /* 0xfefa39ef000a7882 */ /* 0x000fe20000000000 */
[----:B------:R-:W-:Y:S01]  /*10f30*/  DADD R42, R68, R26 ;  /* 0x00000000442a7229 */ /* 0x000fe2000000001a */
[----:B------:R-:W-:-:S07]  /*10f40*/  UMOV UR11, 0x3fe62e42 ;  /* 0x3fe62e42000b7882 */ /* 0x000fce0000000000 */
[--C-:B------:R-:W-:Y:S01]  /*10f50*/  DFMA R66, R44, UR10, R42.reuse ;  /* 0x0000000a2c427c2b */ /* 0x100fe2000800002a */
[----:B------:R-:W-:Y:S01]  /*10f60*/  UMOV UR10, 0x3b39803f ;  /* 0x3b39803f000a7882 */ /* 0x000fe20000000000 */
[----:B------:R-:W-:Y:S01]  /*10f70*/  DADD R68, R68, -R42 ;  /* 0x0000000044447229 */ /* 0x000fe2000000082a */
[----:B------:R-:W-:-:S05]  /*10f80*/  UMOV UR11, 0x3c7abc9e ;  /* 0x3c7abc9e000b7882 */ /* 0x000fca0000000000 */
[----:B------:R-:W-:Y:S02]  /*10f90*/  DFMA R70, R44, -UR12, R66 ;  /* 0x8000000c2c467c2b */ /* 0x000fe40008000042 */
[----:B------:R-:W-:-:S06]  /*10fa0*/  DADD R68, R26, R68 ;  /* 0x000000001a447229 */ /* 0x000fcc0000000044 */
[----:B------:R-:W-:-:S08]  /*10fb0*/  DADD R70, -R42, R70 ;  /* 0x000000002a467229 */ /* 0x000fd00000000146 */
[----:B------:R-:W-:-:S08]  /*10fc0*/  DADD R68, R68, -R70 ;  /* 0x0000000044447229 */ /* 0x000fd00000000846 */
[----:B------:R-:W-:Y:S01]  /*10fd0*/  DFMA R68, R44, UR10, R68 ;  /* 0x0000000a2c447c2b */ /* 0x000fe20008000044 */
[----:B------:R-:W-:-:S04]  /*10fe0*/  USHF.L.U32 UR10, UR7, 0x1, URZ ;  /* 0x00000001070a7899 */ /* 0x000fc800080006ff */
[----:B------:R-:W-:-:S03]  /*10ff0*/  UISETP.GT.U32.AND UP0, UPT, UR10, -0x2000001, UPT ;  /* 0xfdffffff0a00788c */ /* 0x000fc6000bf04070 */
[----:B------:R-:W-:Y:S01]  /*11000*/  DADD R42, R66, R68 ;  /* 0x00000000422a7229 */ /* 0x000fe20000000044 */
[----:B------:R-:W-:-:S07]  /*11010*/  USEL UR7, UR9, UR7, UP0 ;  /* 0x0000000709077287 */ /* 0x000fce0008000000 */
[----:B------:R-:W-:Y:S02]  /*11020*/  DADD R66, R66, -R42 ;  /* 0x0000000042427229 */ /* 0x000fe4000000082a */
[----:B------:R-:W-:-:S06]  /*11030*/  DMUL R26, R42, UR6 ;  /* 0x000000062a1a7c28 */ /* 0x000fcc0008000000 */
[----:B------:R-:W-:Y:S02]  /*11040*/  DADD R44, R68, R66 ;  /* 0x00000000442c7229 */ /* 0x000fe40000000042 */
[----:B------:R-:W-:Y:S01]  /*11050*/  DFMA R42, R42, UR6, -R26 ;  /* 0x000000062a2a7c2b */ /* 0x000fe2000800081a */
[----:B------:R-:W-:Y:S01]  /*11060*/  MOV R66, 0x652b82fe ;  /* 0x652b82fe00427802 */ /* 0x000fe20000000f00 */
[----:B------:R-:W-:-:S06]  /*11070*/  IMAD.MOV.U32 R67, RZ, RZ, 0x3ff71547 ;  /* 0x3ff71547ff437424 */ /* 0x000fcc00078e00ff */
[----:B------:R-:W-:Y:S01]  /*11080*/  DFMA R44, R44, UR6, R42 ;  /* 0x000000062c2c7c2b */ /* 0x000fe2000800002a */
[----:B------:R-:W-:Y:S01]  /*11090*/  UMOV UR6, 0x3b39803f ;  /* 0x3b39803f00067882 */ /* 0x000fe20000000000 */
[----:B------:R-:W-:-:S06]  /*110a0*/  UMOV UR7, 0x3c7abc9e ;  /* 0x3c7abc9e00077882 */ /* 0x000fcc0000000000 */
[----:B------:R-:W-:-:S08]  /*110b0*/  DADD R42, R26, R44 ;  /* 0x000000001a2a7229 */ /* 0x000fd0000000002c */
[----:B------:R-:W-:Y:S02]  /*110c0*/  DFMA R66, R42, R66, 6.75539944105574400000e+15 ;  /* 0x433800002a42742b */ /* 0x000fe40000000042 */
[----:B------:R-:W-:Y:S01]  /*110d0*/  FSETP.GEU.AND P5, PT, |R43|, 4.1917929649353027344, PT ;  /* 0x4086232b2b00780b */ /* 0x000fe20003fae200 */
[----:B------:R-:W-:-:S05]  /*110e0*/  DADD R26, R26, -R42 ;  /* 0x000000001a1a7229 */ /* 0x000fca000000082a */
[----:B------:R-:W-:-:S03]  /*110f0*/  DADD R68, R66, -6.75539944105574400000e+15 ;  /* 0xc338000042447429 */ /* 0x000fc60000000000 */
[----:B------:R-:W-:-:S05]  /*11100*/  DADD R44, R44, R26 ;  /* 0x000000002c2c7229 */ /* 0x000fca000000001a */
[----:B------:R-:W-:-:S08]  /*11110*/  DFMA R70, R68, -UR12, R42 ;  /* 0x8000000c44467c2b */ /* 0x000fd0000800002a */
[----:B------:R-:W-:Y:S01]  /*11120*/  DFMA R70, R68, -UR6, R70 ;  /* 0x8000000644467c2b */ /* 0x000fe20008000046 */
[----:B------:R-:W-:Y:S01]  /*11130*/  UMOV UR6, 0x69ce2bdf ;  /* 0x69ce2bdf00067882 */ /* 0x000fe20000000000 */
[----:B------:R-:W-:Y:S01]  /*11140*/  IMAD.MOV.U32 R68, RZ, RZ, -0x35dec16 ;  /* 0xfca213eaff447424 */ /* 0x000fe200078e00ff */
[----:B------:R-:W-:Y:S01]  /*11150*/  MOV R69, 0x3e928af3 ;  /* 0x3e928af300457802 */ /* 0x000fe20000000f00 */
[----:B------:R-:W-:-:S05]  /*11160*/  UMOV UR7, 0x3e5ade15 ;  /* 0x3e5ade1500077882 */ /* 0x000fca0000000000 */
[----:B------:R-:W-:Y:S01]  /*11170*/  DFMA R68, R70, UR6, R68 ;  /* 0x0000000646447c2b */ /* 0x000fe20008000044 */
[----:B------:R-:W-:Y:S01]  /*11180*/  UMOV UR6, 0x62401315 ;  /* 0x6240131500067882 */ /* 0x000fe20000000000 */
[----:B------:R-:W-:-:S06]  /*11190*/  UMOV UR7, 0x3ec71dee ;  /* 0x3ec71dee00077882 */ /* 0x000fcc0000000000 */
[----:B------:R-:W-:Y:S01]  /*111a0*/  DFMA R68, R70, R68, UR6 ;  /* 0x0000000646447e2b */ /* 0x000fe20008000044 */
        /* <DEDUP_REMOVED lines=20> */
[----:B------:R-:W-:-:S08]  /*112f0*/  DFMA R68, R70, R68, UR6 ;  /* 0x0000000646447e2b */ /* 0x000fd00008000044 */
[----:B------:R-:W-:-:S08]  /*11300*/  DFMA R68, R70, R68, 1 ;  /* 0x3ff000004644742b */ /* 0x000fd00000000044 */
[----:B------:R-:W-:-:S10]  /*11310*/  DFMA R70, R70, R68, 1 ;  /* 0x3ff000004646742b */ /* 0x000fd40000000044 */
[----:B------:R-:W-:Y:S02]  /*11320*/  IMAD R69, R66, 0x100000, R71 ;  /* 0x0010000042457824 */ /* 0x000fe400078e0247 */
[----:B------:R-:W-:Y:S01]  /*11330*/  IMAD.MOV.U32 R68, RZ, RZ, R70 ;  /* 0x000000ffff447224 */ /* 0x000fe200078e0046 */
[----:B------:R-:W-:Y:S06]  /*11340*/  @!P5 BRA `(.L_x_239) ;  /* 0x000000000034d947 */ /* 0x000fec0003800000 */
[C---:B------:R-:W-:Y:S02]  /*11350*/  DADD R26, R42.reuse, +INF ;  /* 0x7ff000002a1a7429 */ /* 0x040fe40000000000 */
[----:B------:R-:W-:-:S08]  /*11360*/  DSETP.GEU.AND P5, PT, R42, RZ, PT ;  /* 0x000000ff2a00722a */ /* 0x000fd00003fae000 */
[----:B------:R-:W-:Y:S02]  /*11370*/  FSEL R68, R26, RZ, P5 ;  /* 0x000000ff1a447208 */ /* 0x000fe40002800000 */
[----:B------:R-:W-:Y:S02]  /*11380*/  FSEL R69, R27, RZ, P5 ;  /* 0x000000ff1b457208 */ /* 0x000fe40002800000 */
[----:B------:R-:W-:-:S13]  /*11390*/  FSETP.GEU.AND P5, PT, |R43|, 4.2275390625, PT ;  /* 0x408748002b00780b */ /* 0x000fda0003fae200 */
[----:B------:R-:W-:Y:S01]  /*113a0*/  @!P5 LEA.HI R25, R66, R66, RZ, 0x1 ;  /* 0x000000424219d211 */ /* 0x000fe200078f08ff */
[----:B------:R-:W-:-:S03]  /*113b0*/  @!P5 IMAD.MOV.U32 R26, RZ, RZ, R70 ;  /* 0x000000ffff1ad224 */ /* 0x000fc600078e0046 */
[----:B------:R-:W-:-:S04]  /*113c0*/  @!P5 SHF.R.S32.HI R25, RZ, 0x1, R25 ;  /* 0x00000001ff19d819 */ /* 0x000fc80000011419 */
[----:B------:R-:W-:Y:S01]  /*113d0*/  @!P5 IADD3 R42, PT, PT, R66, -R25, RZ ;  /* 0x80000019422ad210 */ /* 0x000fe20007ffe0ff */
[----:B------:R-:W-:-:S03]  /*113e0*/  @!P5 IMAD R27, R25, 0x100000, R71 ;  /* 0x00100000191bd824 */ /* 0x000fc600078e0247 */
[----:B------:R-:W-:Y:S02]  /*113f0*/  @!P5 LEA R43, R42, 0x3ff00000, 0x14 ;  /* 0x3ff000002a2bd811 */ /* 0x000fe400078ea0ff */
[----:B------:R-:W-:-:S06]  /*11400*/  @!P5 MOV R42, RZ ;  /* 0x000000ff002ad202 */ /* 0x000fcc0000000f00 */
[----:B------:R-:W-:-:S11]  /*11410*/  @!P5 DMUL R68, R26, R42 ;  /* 0x0000002a1a44d228 */ /* 0x000fd60000000000 */
.L_x_239:
[----:B------:R-:W-:Y:S01]  /*11420*/  DFMA R26, R44, R68, R68 ;  /* 0x000000442c1a722b */ /* 0x000fe20000000044 */
[----:B------:R-:W-:Y:S01]  /*11430*/  IMAD.MOV.U32 R35, RZ, RZ, 0x0 ;  /* 0x00000000ff237424 */ /* 0x000fe200078e00ff */
[----:B------:R-:W-:-:S08]  /*11440*/  DSETP.NEU.AND P5, PT, |R68|, +INF , PT ;  /* 0x7ff000004400742a */ /* 0x000fd00003fad200 */
[----:B------:R-:W-:Y:S02]  /*11450*/  FSEL R153, R68, R26, !P5 ;  /* 0x0000001a44997208 */ /* 0x000fe40006800000 */
[----:B------:R-:W-:Y:S01]  /*11460*/  FSEL R152, R69, R27, !P5 ;  /* 0x0000001b45987208 */ /* 0x000fe20006800000 */
[----:B------:R-:W-:Y:S06]  /*11470*/  RET.REL.NODEC R34 `(_Z15kernelKinternalPddddddddPKdS1_S1_S1_iS1_S1_S1_S1_iS1_S1_S1_iidS1_S1_) ;  /* 0xfffffee822e07950 */ /* 0x000fec0003c3ffff */
.L_x_240:
[----:B------:R-:W-:-:S00]  /*11480*/  BRA `(.L_x_240) ;  /* 0xfffffffc00fc7947 */ /* 0x000fc0000383ffff */
[----:B------:R-:W-:-:S00]  /*11490*/  NOP ;  /* 0x0000000000007918 */ /* 0x000fc00000000000 */
        /* <DEDUP_REMOVED lines=14> */
.L_x_244:


//--------------------- .nv.shared._Z15kernelKinternalPddddddddPKdS1_S1_S1_iS1_S1_S1_S1_iS1_S1_S1_iidS1_S1_ --------------------------
	.section	.nv.shared._Z15kernelKinternalPddddddddPKdS1_S1_S1_iS1_S1_S1_S1_iS1_S1_S1_iidS1_S1_,"aw",@nobits
	.sectionflags	@""
	.align	16
	.zero		1024


//--------------------- .nv.shared.reserved.0     --------------------------
	.section	.nv.shared.reserved.0,"aw",@nobits
	.weak		__nv_reservedSMEM_offset_0_alias
	.size		__nv_reservedSMEM_offset_0_alias, 0, 64
	.other		__nv_reservedSMEM_offset_0_alias,@"STO_CUDA_RESERVED_SHARED STV_DEFAULT"
__nv_reservedSMEM_offset_0_alias:
	.zero		0
	.zero		64


//--------------------- .nv.constant0._Z15kernelKinternalPddddddddPKdS1_S1_S1_iS1_S1_S1_S1_iS1_S1_S1_iidS1_S1_ --------------------------
	.section	.nv.constant0._Z15kernelKinternalPddddddddPKdS1_S1_S1_iS1_S1_S1_S1_iS1_S1_S1_iidS1_S1_,"a",@progbits
	.sectionflags	@""
	.align	4
.nv.constant0._Z15kernelKinternalPddddddddPKdS1_S1_S1_iS1_S1_S1_S1_iS1_S1_S1_iidS1_S1_:
	.zero		1096


//--------------------- SYMBOLS --------------------------

	.type		.nv.reservedSmem.offset0,@object
	.size		.nv.reservedSmem.offset0,0x4
	.type		.nv.reservedSmem.cap,@object
	.size		.nv.reservedSmem.cap,0x4
